//
// Generated by NVIDIA NVVM Compiler
//
// Compiler Build ID: CL-36424714
// Cuda compilation tools, release 13.0, V13.0.88
// Based on NVVM 20.0.0
//

.version 9.0
.target sm_100
.address_size 64

	// .globl	_Z22sgemm_vectorize_kernelILi64ELi64ELi16ELi8ELi16EEvPfS0_S0_iii
// _ZZ22sgemm_vectorize_kernelILi64ELi64ELi16ELi8ELi16EEvPfS0_S0_iiiE6smem_a has been demoted
// _ZZ22sgemm_vectorize_kernelILi64ELi64ELi16ELi8ELi16EEvPfS0_S0_iiiE6smem_b has been demoted

.visible .entry _Z22sgemm_vectorize_kernelILi64ELi64ELi16ELi8ELi16EEvPfS0_S0_iii(
	.param .u64 .ptr .align 1 _Z22sgemm_vectorize_kernelILi64ELi64ELi16ELi8ELi16EEvPfS0_S0_iii_param_0,
	.param .u64 .ptr .align 1 _Z22sgemm_vectorize_kernelILi64ELi64ELi16ELi8ELi16EEvPfS0_S0_iii_param_1,
	.param .u64 .ptr .align 1 _Z22sgemm_vectorize_kernelILi64ELi64ELi16ELi8ELi16EEvPfS0_S0_iii_param_2,
	.param .u32 _Z22sgemm_vectorize_kernelILi64ELi64ELi16ELi8ELi16EEvPfS0_S0_iii_param_3,
	.param .u32 _Z22sgemm_vectorize_kernelILi64ELi64ELi16ELi8ELi16EEvPfS0_S0_iii_param_4,
	.param .u32 _Z22sgemm_vectorize_kernelILi64ELi64ELi16ELi8ELi16EEvPfS0_S0_iii_param_5
)
.maxntid 32
.minnctapersm 1
{
	.reg .pred 	%p<4>;
	.reg .b16 	%rs<3>;
	.reg .b32 	%r<102>;
	.reg .b32 	%f<987>;
	.reg .b64 	%rd<175>;
	// demoted variable
	.shared .align 4 .b8 _ZZ22sgemm_vectorize_kernelILi64ELi64ELi16ELi8ELi16EEvPfS0_S0_iiiE6smem_a[4096];
	// demoted variable
	.shared .align 4 .b8 _ZZ22sgemm_vectorize_kernelILi64ELi64ELi16ELi8ELi16EEvPfS0_S0_iiiE6smem_b[4096];
	ld.param.u64 	%rd10, [_Z22sgemm_vectorize_kernelILi64ELi64ELi16ELi8ELi16EEvPfS0_S0_iii_param_0];
	ld.param.u64 	%rd11, [_Z22sgemm_vectorize_kernelILi64ELi64ELi16ELi8ELi16EEvPfS0_S0_iii_param_1];
	ld.param.u64 	%rd9, [_Z22sgemm_vectorize_kernelILi64ELi64ELi16ELi8ELi16EEvPfS0_S0_iii_param_2];
	ld.param.u32 	%r31, [_Z22sgemm_vectorize_kernelILi64ELi64ELi16ELi8ELi16EEvPfS0_S0_iii_param_4];
	ld.param.u32 	%r32, [_Z22sgemm_vectorize_kernelILi64ELi64ELi16ELi8ELi16EEvPfS0_S0_iii_param_5];
	cvta.to.global.u64 	%rd1, %rd10;
	cvta.to.global.u64 	%rd2, %rd11;
	mov.u32 	%r33, %ctaid.y;
	mov.u32 	%r34, %ctaid.x;
	mov.u32 	%r1, %tid.x;
	shl.b32 	%r2, %r33, 6;
	shl.b32 	%r3, %r34, 6;
	setp.eq.s32 	%p1, %r32, 0;
	mov.f32 	%f731, 0f00000000;
	mov.f32 	%f732, %f731;
	mov.f32 	%f733, %f731;
	mov.f32 	%f734, %f731;
	mov.f32 	%f735, %f731;
	mov.f32 	%f736, %f731;
	mov.f32 	%f737, %f731;
	mov.f32 	%f738, %f731;
	mov.f32 	%f739, %f731;
	mov.f32 	%f740, %f731;
	mov.f32 	%f741, %f731;
	mov.f32 	%f742, %f731;
	mov.f32 	%f743, %f731;
	mov.f32 	%f744, %f731;
	mov.f32 	%f745, %f731;
	mov.f32 	%f746, %f731;
	mov.f32 	%f747, %f731;
	mov.f32 	%f748, %f731;
	mov.f32 	%f749, %f731;
	mov.f32 	%f750, %f731;
	mov.f32 	%f751, %f731;
	mov.f32 	%f752, %f731;
	mov.f32 	%f753, %f731;
	mov.f32 	%f754, %f731;
	mov.f32 	%f755, %f731;
	mov.f32 	%f756, %f731;
	mov.f32 	%f757, %f731;
	mov.f32 	%f758, %f731;
	mov.f32 	%f759, %f731;
	mov.f32 	%f760, %f731;
	mov.f32 	%f761, %f731;
	mov.f32 	%f762, %f731;
	mov.f32 	%f763, %f731;
	mov.f32 	%f764, %f731;
	mov.f32 	%f765, %f731;
	mov.f32 	%f766, %f731;
	mov.f32 	%f767, %f731;
	mov.f32 	%f768, %f731;
	mov.f32 	%f769, %f731;
	mov.f32 	%f770, %f731;
	mov.f32 	%f771, %f731;
	mov.f32 	%f772, %f731;
	mov.f32 	%f773, %f731;
	mov.f32 	%f774, %f731;
	mov.f32 	%f775, %f731;
	mov.f32 	%f776, %f731;
	mov.f32 	%f777, %f731;
	mov.f32 	%f778, %f731;
	mov.f32 	%f779, %f731;
	mov.f32 	%f780, %f731;
	mov.f32 	%f781, %f731;
	mov.f32 	%f782, %f731;
	mov.f32 	%f783, %f731;
	mov.f32 	%f784, %f731;
	mov.f32 	%f785, %f731;
	mov.f32 	%f786, %f731;
	mov.f32 	%f787, %f731;
	mov.f32 	%f788, %f731;
	mov.f32 	%f789, %f731;
	mov.f32 	%f790, %f731;
	mov.f32 	%f791, %f731;
	mov.f32 	%f792, %f731;
	mov.f32 	%f793, %f731;
	mov.f32 	%f794, %f731;
	mov.f32 	%f795, %f731;
	mov.f32 	%f796, %f731;
	mov.f32 	%f797, %f731;
	mov.f32 	%f798, %f731;
	mov.f32 	%f799, %f731;
	mov.f32 	%f800, %f731;
	mov.f32 	%f801, %f731;
	mov.f32 	%f802, %f731;
	mov.f32 	%f803, %f731;
	mov.f32 	%f804, %f731;
	mov.f32 	%f805, %f731;
	mov.f32 	%f806, %f731;
	mov.f32 	%f807, %f731;
	mov.f32 	%f808, %f731;
	mov.f32 	%f809, %f731;
	mov.f32 	%f810, %f731;
	mov.f32 	%f811, %f731;
	mov.f32 	%f812, %f731;
	mov.f32 	%f813, %f731;
	mov.f32 	%f814, %f731;
	mov.f32 	%f815, %f731;
	mov.f32 	%f816, %f731;
	mov.f32 	%f817, %f731;
	mov.f32 	%f818, %f731;
	mov.f32 	%f819, %f731;
	mov.f32 	%f820, %f731;
	mov.f32 	%f821, %f731;
	mov.f32 	%f822, %f731;
	mov.f32 	%f823, %f731;
	mov.f32 	%f824, %f731;
	mov.f32 	%f825, %f731;
	mov.f32 	%f826, %f731;
	mov.f32 	%f827, %f731;
	mov.f32 	%f828, %f731;
	mov.f32 	%f829, %f731;
	mov.f32 	%f830, %f731;
	mov.f32 	%f831, %f731;
	mov.f32 	%f832, %f731;
	mov.f32 	%f833, %f731;
	mov.f32 	%f834, %f731;
	mov.f32 	%f835, %f731;
	mov.f32 	%f836, %f731;
	mov.f32 	%f837, %f731;
	mov.f32 	%f838, %f731;
	mov.f32 	%f839, %f731;
	mov.f32 	%f840, %f731;
	mov.f32 	%f841, %f731;
	mov.f32 	%f842, %f731;
	mov.f32 	%f843, %f731;
	mov.f32 	%f844, %f731;
	mov.f32 	%f845, %f731;
	mov.f32 	%f846, %f731;
	mov.f32 	%f847, %f731;
	mov.f32 	%f848, %f731;
	mov.f32 	%f849, %f731;
	mov.f32 	%f850, %f731;
	mov.f32 	%f851, %f731;
	mov.f32 	%f852, %f731;
	mov.f32 	%f853, %f731;
	mov.f32 	%f854, %f731;
	mov.f32 	%f855, %f731;
	mov.f32 	%f856, %f731;
	mov.f32 	%f857, %f731;
	mov.f32 	%f858, %f731;
	@%p1 bra 	$L__BB0_5;
	shl.b32 	%r36, %r1, 2;
	and.b32  	%r37, %r36, 60;
	shr.u32 	%r38, %r1, 4;
	and.b32  	%r39, %r36, 12;
	shr.u32 	%r40, %r1, 2;
	shl.b32 	%r4, %r31, 4;
	mad.lo.s32 	%r5, %r40, %r32, %r39;
	shl.b32 	%r41, %r1, 10;
	or.b32  	%r42, %r41, %r1;
	and.b32  	%r43, %r42, 3100;
	mov.u32 	%r44, _ZZ22sgemm_vectorize_kernelILi64ELi64ELi16ELi8ELi16EEvPfS0_S0_iiiE6smem_a;
	add.s32 	%r6, %r44, %r43;
	shl.b32 	%r45, %r32, 3;
	add.s32 	%r7, %r5, %r45;
	shl.b32 	%r46, %r32, 4;
	add.s32 	%r8, %r5, %r46;
	add.s32 	%r9, %r8, %r45;
	shl.b32 	%r47, %r32, 5;
	add.s32 	%r10, %r5, %r47;
	add.s32 	%r11, %r10, %r45;
	add.s32 	%r12, %r10, %r46;
	add.s32 	%r13, %r12, %r45;
	shl.b32 	%r48, %r1, 4;
	and.b32  	%r49, %r48, 240;
	shl.b32 	%r50, %r38, 8;
	or.b32  	%r51, %r50, %r49;
	mov.u32 	%r52, _ZZ22sgemm_vectorize_kernelILi64ELi64ELi16ELi8ELi16EEvPfS0_S0_iiiE6smem_b;
	add.s32 	%r14, %r52, %r51;
	mad.lo.s32 	%r15, %r38, %r31, %r37;
	shl.b32 	%r53, %r31, 1;
	add.s32 	%r16, %r15, %r53;
	shl.b32 	%r54, %r31, 2;
	add.s32 	%r17, %r15, %r54;
	add.s32 	%r18, %r17, %r53;
	shl.b32 	%r55, %r31, 3;
	add.s32 	%r19, %r15, %r55;
	add.s32 	%r20, %r19, %r53;
	add.s32 	%r21, %r19, %r54;
	add.s32 	%r22, %r21, %r53;
	shl.b32 	%r56, %r40, 5;
	add.s32 	%r57, %r56, %r44;
	add.s32 	%r23, %r57, 16;
	cvt.u16.u32 	%rs1, %r1;
	and.b16  	%rs2, %rs1, 3;
	mul.wide.u16 	%r58, %rs2, 64;
	add.s32 	%r59, %r58, %r52;
	add.s32 	%r24, %r59, 32;
	mul.wide.u32 	%rd12, %r3, 4;
	add.s64 	%rd174, %rd2, %rd12;
	mul.lo.s32 	%r60, %r32, %r2;
	mul.wide.u32 	%rd13, %r60, 4;
	add.s64 	%rd173, %rd1, %rd13;
	mov.b32 	%r99, 0;
	mov.f32 	%f731, 0f00000000;
	mul.wide.u32 	%rd14, %r5, 4;
	mul.wide.u32 	%rd16, %r7, 4;
	mul.wide.u32 	%rd18, %r8, 4;
$L__BB0_2:
	add.s64 	%rd15, %rd173, %rd14;
	ld.global.v4.f32 	{%f515, %f516, %f517, %f518}, [%rd15];
	st.shared.f32 	[%r6], %f515;
	st.shared.f32 	[%r6+256], %f516;
	st.shared.f32 	[%r6+512], %f517;
	st.shared.f32 	[%r6+768], %f518;
	add.s64 	%rd17, %rd173, %rd16;
	ld.global.v4.f32 	{%f519, %f520, %f521, %f522}, [%rd17];
	st.shared.f32 	[%r6+32], %f519;
	st.shared.f32 	[%r6+288], %f520;
	st.shared.f32 	[%r6+544], %f521;
	st.shared.f32 	[%r6+800], %f522;
	add.s64 	%rd19, %rd173, %rd18;
	ld.global.v4.f32 	{%f523, %f524, %f525, %f526}, [%rd19];
	st.shared.f32 	[%r6+64], %f523;
	st.shared.f32 	[%r6+320], %f524;
	st.shared.f32 	[%r6+576], %f525;
	st.shared.f32 	[%r6+832], %f526;
	mul.wide.u32 	%rd20, %r9, 4;
	add.s64 	%rd21, %rd173, %rd20;
	ld.global.v4.f32 	{%f527, %f528, %f529, %f530}, [%rd21];
	st.shared.f32 	[%r6+96], %f527;
	st.shared.f32 	[%r6+352], %f528;
	st.shared.f32 	[%r6+608], %f529;
	st.shared.f32 	[%r6+864], %f530;
	mul.wide.u32 	%rd22, %r10, 4;
	add.s64 	%rd23, %rd173, %rd22;
	ld.global.v4.f32 	{%f531, %f532, %f533, %f534}, [%rd23];
	st.shared.f32 	[%r6+128], %f531;
	st.shared.f32 	[%r6+384], %f532;
	st.shared.f32 	[%r6+640], %f533;
	st.shared.f32 	[%r6+896], %f534;
	mul.wide.u32 	%rd24, %r11, 4;
	add.s64 	%rd25, %rd173, %rd24;
	ld.global.v4.f32 	{%f535, %f536, %f537, %f538}, [%rd25];
	st.shared.f32 	[%r6+160], %f535;
	st.shared.f32 	[%r6+416], %f536;
	st.shared.f32 	[%r6+672], %f537;
	st.shared.f32 	[%r6+928], %f538;
	mul.wide.u32 	%rd26, %r12, 4;
	add.s64 	%rd27, %rd173, %rd26;
	ld.global.v4.f32 	{%f539, %f540, %f541, %f542}, [%rd27];
	st.shared.f32 	[%r6+192], %f539;
	st.shared.f32 	[%r6+448], %f540;
	st.shared.f32 	[%r6+704], %f541;
	st.shared.f32 	[%r6+960], %f542;
	mul.wide.u32 	%rd28, %r13, 4;
	add.s64 	%rd29, %rd173, %rd28;
	ld.global.v4.f32 	{%f543, %f544, %f545, %f546}, [%rd29];
	st.shared.f32 	[%r6+224], %f543;
	st.shared.f32 	[%r6+480], %f544;
	st.shared.f32 	[%r6+736], %f545;
	st.shared.f32 	[%r6+992], %f546;
	mul.wide.u32 	%rd30, %r15, 4;
	add.s64 	%rd31, %rd174, %rd30;
	ld.global.v4.f32 	{%f547, %f548, %f549, %f550}, [%rd31];
	st.shared.v4.f32 	[%r14], {%f547, %f548, %f549, %f550};
	mul.wide.u32 	%rd32, %r16, 4;
	add.s64 	%rd33, %rd174, %rd32;
	ld.global.v4.f32 	{%f551, %f552, %f553, %f554}, [%rd33];
	st.shared.v4.f32 	[%r14+512], {%f551, %f552, %f553, %f554};
	mul.wide.u32 	%rd34, %r17, 4;
	add.s64 	%rd35, %rd174, %rd34;
	ld.global.v4.f32 	{%f555, %f556, %f557, %f558}, [%rd35];
	st.shared.v4.f32 	[%r14+1024], {%f555, %f556, %f557, %f558};
	mul.wide.u32 	%rd36, %r18, 4;
	add.s64 	%rd37, %rd174, %rd36;
	ld.global.v4.f32 	{%f559, %f560, %f561, %f562}, [%rd37];
	st.shared.v4.f32 	[%r14+1536], {%f559, %f560, %f561, %f562};
	mul.wide.u32 	%rd38, %r19, 4;
	add.s64 	%rd39, %rd174, %rd38;
	ld.global.v4.f32 	{%f563, %f564, %f565, %f566}, [%rd39];
	st.shared.v4.f32 	[%r14+2048], {%f563, %f564, %f565, %f566};
	mul.wide.u32 	%rd40, %r20, 4;
	add.s64 	%rd41, %rd174, %rd40;
	ld.global.v4.f32 	{%f567, %f568, %f569, %f570}, [%rd41];
	st.shared.v4.f32 	[%r14+2560], {%f567, %f568, %f569, %f570};
	mul.wide.u32 	%rd42, %r21, 4;
	add.s64 	%rd43, %rd174, %rd42;
	ld.global.v4.f32 	{%f571, %f572, %f573, %f574}, [%rd43];
	st.shared.v4.f32 	[%r14+3072], {%f571, %f572, %f573, %f574};
	mul.wide.u32 	%rd44, %r22, 4;
	add.s64 	%rd45, %rd174, %rd44;
	ld.global.v4.f32 	{%f575, %f576, %f577, %f578}, [%rd45];
	st.shared.v4.f32 	[%r14+3584], {%f575, %f576, %f577, %f578};
	bar.sync 	0;
	mov.b32 	%r101, 32;
	mov.u32 	%r100, %r24;
$L__BB0_3:
	add.s32 	%r62, %r23, %r101;
	ld.shared.v4.f32 	{%f579, %f580, %f581, %f582}, [%r62+-48];
	ld.shared.v4.f32 	{%f583, %f584, %f585, %f586}, [%r62+-32];
	ld.shared.v4.f32 	{%f587, %f588, %f589, %f590}, [%r100+-32];
	ld.shared.v4.f32 	{%f591, %f592, %f593, %f594}, [%r100+-16];
	ld.shared.v4.f32 	{%f595, %f596, %f597, %f598}, [%r100];
	ld.shared.v4.f32 	{%f599, %f600, %f601, %f602}, [%r100+16];
	fma.rn.f32 	%f858, %f579, %f587, %f858;
	fma.rn.f32 	%f857, %f579, %f588, %f857;
	fma.rn.f32 	%f856, %f579, %f589, %f856;
	fma.rn.f32 	%f855, %f579, %f590, %f855;
	fma.rn.f32 	%f854, %f579, %f591, %f854;
	fma.rn.f32 	%f853, %f579, %f592, %f853;
	fma.rn.f32 	%f852, %f579, %f593, %f852;
	fma.rn.f32 	%f851, %f579, %f594, %f851;
	fma.rn.f32 	%f850, %f579, %f595, %f850;
	fma.rn.f32 	%f849, %f579, %f596, %f849;
	fma.rn.f32 	%f848, %f579, %f597, %f848;
	fma.rn.f32 	%f847, %f579, %f598, %f847;
	fma.rn.f32 	%f846, %f579, %f599, %f846;
	fma.rn.f32 	%f845, %f579, %f600, %f845;
	fma.rn.f32 	%f844, %f579, %f601, %f844;
	fma.rn.f32 	%f843, %f579, %f602, %f843;
	fma.rn.f32 	%f842, %f580, %f587, %f842;
	fma.rn.f32 	%f841, %f580, %f588, %f841;
	fma.rn.f32 	%f840, %f580, %f589, %f840;
	fma.rn.f32 	%f839, %f580, %f590, %f839;
	fma.rn.f32 	%f838, %f580, %f591, %f838;
	fma.rn.f32 	%f837, %f580, %f592, %f837;
	fma.rn.f32 	%f836, %f580, %f593, %f836;
	fma.rn.f32 	%f835, %f580, %f594, %f835;
	fma.rn.f32 	%f834, %f580, %f595, %f834;
	fma.rn.f32 	%f833, %f580, %f596, %f833;
	fma.rn.f32 	%f832, %f580, %f597, %f832;
	fma.rn.f32 	%f831, %f580, %f598, %f831;
	fma.rn.f32 	%f830, %f580, %f599, %f830;
	fma.rn.f32 	%f829, %f580, %f600, %f829;
	fma.rn.f32 	%f828, %f580, %f601, %f828;
	fma.rn.f32 	%f827, %f580, %f602, %f827;
	fma.rn.f32 	%f826, %f581, %f587, %f826;
	fma.rn.f32 	%f825, %f581, %f588, %f825;
	fma.rn.f32 	%f824, %f581, %f589, %f824;
	fma.rn.f32 	%f823, %f581, %f590, %f823;
	fma.rn.f32 	%f822, %f581, %f591, %f822;
	fma.rn.f32 	%f821, %f581, %f592, %f821;
	fma.rn.f32 	%f820, %f581, %f593, %f820;
	fma.rn.f32 	%f819, %f581, %f594, %f819;
	fma.rn.f32 	%f818, %f581, %f595, %f818;
	fma.rn.f32 	%f817, %f581, %f596, %f817;
	fma.rn.f32 	%f816, %f581, %f597, %f816;
	fma.rn.f32 	%f815, %f581, %f598, %f815;
	fma.rn.f32 	%f814, %f581, %f599, %f814;
	fma.rn.f32 	%f813, %f581, %f600, %f813;
	fma.rn.f32 	%f812, %f581, %f601, %f812;
	fma.rn.f32 	%f811, %f581, %f602, %f811;
	fma.rn.f32 	%f810, %f582, %f587, %f810;
	fma.rn.f32 	%f809, %f582, %f588, %f809;
	fma.rn.f32 	%f808, %f582, %f589, %f808;
	fma.rn.f32 	%f807, %f582, %f590, %f807;
	fma.rn.f32 	%f806, %f582, %f591, %f806;
	fma.rn.f32 	%f805, %f582, %f592, %f805;
	fma.rn.f32 	%f804, %f582, %f593, %f804;
	fma.rn.f32 	%f803, %f582, %f594, %f803;
	fma.rn.f32 	%f802, %f582, %f595, %f802;
	fma.rn.f32 	%f801, %f582, %f596, %f801;
	fma.rn.f32 	%f800, %f582, %f597, %f800;
	fma.rn.f32 	%f799, %f582, %f598, %f799;
	fma.rn.f32 	%f798, %f582, %f599, %f798;
	fma.rn.f32 	%f797, %f582, %f600, %f797;
	fma.rn.f32 	%f796, %f582, %f601, %f796;
	fma.rn.f32 	%f795, %f582, %f602, %f795;
	fma.rn.f32 	%f794, %f583, %f587, %f794;
	fma.rn.f32 	%f793, %f583, %f588, %f793;
	fma.rn.f32 	%f792, %f583, %f589, %f792;
	fma.rn.f32 	%f791, %f583, %f590, %f791;
	fma.rn.f32 	%f790, %f583, %f591, %f790;
	fma.rn.f32 	%f789, %f583, %f592, %f789;
	fma.rn.f32 	%f788, %f583, %f593, %f788;
	fma.rn.f32 	%f787, %f583, %f594, %f787;
	fma.rn.f32 	%f786, %f583, %f595, %f786;
	fma.rn.f32 	%f785, %f583, %f596, %f785;
	fma.rn.f32 	%f784, %f583, %f597, %f784;
	fma.rn.f32 	%f783, %f583, %f598, %f783;
	fma.rn.f32 	%f782, %f583, %f599, %f782;
	fma.rn.f32 	%f781, %f583, %f600, %f781;
	fma.rn.f32 	%f780, %f583, %f601, %f780;
	fma.rn.f32 	%f779, %f583, %f602, %f779;
	fma.rn.f32 	%f778, %f584, %f587, %f778;
	fma.rn.f32 	%f777, %f584, %f588, %f777;
	fma.rn.f32 	%f776, %f584, %f589, %f776;
	fma.rn.f32 	%f775, %f584, %f590, %f775;
	fma.rn.f32 	%f774, %f584, %f591, %f774;
	fma.rn.f32 	%f773, %f584, %f592, %f773;
	fma.rn.f32 	%f772, %f584, %f593, %f772;
	fma.rn.f32 	%f771, %f584, %f594, %f771;
	fma.rn.f32 	%f770, %f584, %f595, %f770;
	fma.rn.f32 	%f769, %f584, %f596, %f769;
	fma.rn.f32 	%f768, %f584, %f597, %f768;
	fma.rn.f32 	%f767, %f584, %f598, %f767;
	fma.rn.f32 	%f766, %f584, %f599, %f766;
	fma.rn.f32 	%f765, %f584, %f600, %f765;
	fma.rn.f32 	%f764, %f584, %f601, %f764;
	fma.rn.f32 	%f763, %f584, %f602, %f763;
	fma.rn.f32 	%f762, %f585, %f587, %f762;
	fma.rn.f32 	%f761, %f585, %f588, %f761;
	fma.rn.f32 	%f760, %f585, %f589, %f760;
	fma.rn.f32 	%f759, %f585, %f590, %f759;
	fma.rn.f32 	%f758, %f585, %f591, %f758;
	fma.rn.f32 	%f757, %f585, %f592, %f757;
	fma.rn.f32 	%f756, %f585, %f593, %f756;
	fma.rn.f32 	%f755, %f585, %f594, %f755;
	fma.rn.f32 	%f754, %f585, %f595, %f754;
	fma.rn.f32 	%f753, %f585, %f596, %f753;
	fma.rn.f32 	%f752, %f585, %f597, %f752;
	fma.rn.f32 	%f751, %f585, %f598, %f751;
	fma.rn.f32 	%f750, %f585, %f599, %f750;
	fma.rn.f32 	%f749, %f585, %f600, %f749;
	fma.rn.f32 	%f748, %f585, %f601, %f748;
	fma.rn.f32 	%f747, %f585, %f602, %f747;
	fma.rn.f32 	%f746, %f586, %f587, %f746;
	fma.rn.f32 	%f745, %f586, %f588, %f745;
	fma.rn.f32 	%f744, %f586, %f589, %f744;
	fma.rn.f32 	%f743, %f586, %f590, %f743;
	fma.rn.f32 	%f742, %f586, %f591, %f742;
	fma.rn.f32 	%f741, %f586, %f592, %f741;
	fma.rn.f32 	%f740, %f586, %f593, %f740;
	fma.rn.f32 	%f739, %f586, %f594, %f739;
	fma.rn.f32 	%f738, %f586, %f595, %f738;
	fma.rn.f32 	%f737, %f586, %f596, %f737;
	fma.rn.f32 	%f736, %f586, %f597, %f736;
	fma.rn.f32 	%f735, %f586, %f598, %f735;
	fma.rn.f32 	%f734, %f586, %f599, %f734;
	fma.rn.f32 	%f733, %f586, %f600, %f733;
	fma.rn.f32 	%f732, %f586, %f601, %f732;
	fma.rn.f32 	%f731, %f586, %f602, %f731;
	add.s32 	%r101, %r101, 256;
	add.s32 	%r100, %r100, 256;
	setp.ne.s32 	%p2, %r101, 4128;
	@%p2 bra 	$L__BB0_3;
	bar.sync 	0;
	add.s32 	%r99, %r99, 16;
	setp.lt.u32 	%p3, %r99, %r32;
	mul.wide.s32 	%rd46, %r4, 4;
	add.s64 	%rd174, %rd174, %rd46;
	add.s64 	%rd173, %rd173, 64;
	@%p3 bra 	$L__BB0_2;
$L__BB0_5:
	mad.lo.s32 	%r63, %r31, %r2, %r3;
	cvt.u64.u32 	%rd47, %r63;
	cvta.to.global.u64 	%rd48, %rd9;
	shl.b32 	%r64, %r1, 1;
	and.b32  	%r65, %r64, 56;
	shl.b32 	%r66, %r1, 4;
	and.b32  	%r67, %r66, 48;
	mad.lo.s32 	%r68, %r65, %r31, %r67;
	cvt.s64.s32 	%rd49, %r68;
	add.s64 	%rd50, %rd49, %rd47;
	shl.b64 	%rd51, %rd50, 2;
	add.s64 	%rd52, %rd48, %rd51;
	st.global.v4.f32 	[%rd52], {%f858, %f857, %f856, %f855};
	st.global.v4.f32 	[%rd52+16], {%f854, %f853, %f852, %f851};
	add.s32 	%r69, %r68, 8;
	cvt.s64.s32 	%rd53, %r69;
	add.s64 	%rd54, %rd53, %rd47;
	shl.b64 	%rd55, %rd54, 2;
	add.s64 	%rd56, %rd48, %rd55;
	st.global.v4.f32 	[%rd56], {%f850, %f849, %f848, %f847};
	add.s32 	%r70, %r68, 12;
	cvt.s64.s32 	%rd57, %r70;
	add.s64 	%rd58, %rd57, %rd47;
	shl.b64 	%rd59, %rd58, 2;
	add.s64 	%rd60, %rd48, %rd59;
	st.global.v4.f32 	[%rd60], {%f846, %f845, %f844, %f843};
	add.s32 	%r71, %r68, %r31;
	cvt.s64.s32 	%rd61, %r71;
	add.s64 	%rd62, %rd61, %rd47;
	shl.b64 	%rd63, %rd62, 2;
	add.s64 	%rd64, %rd48, %rd63;
	st.global.v4.f32 	[%rd64], {%f842, %f841, %f840, %f839};
	add.s32 	%r72, %r71, 4;
	cvt.s64.s32 	%rd65, %r72;
	add.s64 	%rd66, %rd65, %rd47;
	shl.b64 	%rd67, %rd66, 2;
	add.s64 	%rd68, %rd48, %rd67;
	st.global.v4.f32 	[%rd68], {%f838, %f837, %f836, %f835};
	add.s32 	%r73, %r71, 8;
	cvt.s64.s32 	%rd69, %r73;
	add.s64 	%rd70, %rd69, %rd47;
	shl.b64 	%rd71, %rd70, 2;
	add.s64 	%rd72, %rd48, %rd71;
	st.global.v4.f32 	[%rd72], {%f834, %f833, %f832, %f831};
	add.s32 	%r74, %r71, 12;
	cvt.s64.s32 	%rd73, %r74;
	add.s64 	%rd74, %rd73, %rd47;
	shl.b64 	%rd75, %rd74, 2;
	add.s64 	%rd76, %rd48, %rd75;
	st.global.v4.f32 	[%rd76], {%f830, %f829, %f828, %f827};
	add.s32 	%r75, %r71, %r31;
	cvt.s64.s32 	%rd77, %r75;
	add.s64 	%rd78, %rd77, %rd47;
	shl.b64 	%rd79, %rd78, 2;
	add.s64 	%rd80, %rd48, %rd79;
	st.global.v4.f32 	[%rd80], {%f826, %f825, %f824, %f823};
	add.s32 	%r76, %r72, %r31;
	cvt.s64.s32 	%rd81, %r76;
	add.s64 	%rd82, %rd81, %rd47;
	shl.b64 	%rd83, %rd82, 2;
	add.s64 	%rd84, %rd48, %rd83;
	st.global.v4.f32 	[%rd84], {%f822, %f821, %f820, %f819};
	add.s32 	%r77, %r76, 4;
	cvt.s64.s32 	%rd85, %r77;
	add.s64 	%rd86, %rd85, %rd47;
	shl.b64 	%rd87, %rd86, 2;
	add.s64 	%rd88, %rd48, %rd87;
	st.global.v4.f32 	[%rd88], {%f818, %f817, %f816, %f815};
	add.s32 	%r78, %r76, 8;
	cvt.s64.s32 	%rd89, %r78;
	add.s64 	%rd90, %rd89, %rd47;
	shl.b64 	%rd91, %rd90, 2;
	add.s64 	%rd92, %rd48, %rd91;
	st.global.v4.f32 	[%rd92], {%f814, %f813, %f812, %f811};
	add.s32 	%r79, %r75, %r31;
	cvt.s64.s32 	%rd93, %r79;
	add.s64 	%rd94, %rd93, %rd47;
	shl.b64 	%rd95, %rd94, 2;
	add.s64 	%rd96, %rd48, %rd95;
	st.global.v4.f32 	[%rd96], {%f810, %f809, %f808, %f807};
	add.s32 	%r80, %r76, %r31;
	cvt.s64.s32 	%rd97, %r80;
	add.s64 	%rd98, %rd97, %rd47;
	shl.b64 	%rd99, %rd98, 2;
	add.s64 	%rd100, %rd48, %rd99;
	st.global.v4.f32 	[%rd100], {%f806, %f805, %f804, %f803};
	add.s32 	%r81, %r80, 4;
	cvt.s64.s32 	%rd101, %r81;
	add.s64 	%rd102, %rd101, %rd47;
	shl.b64 	%rd103, %rd102, 2;
	add.s64 	%rd104, %rd48, %rd103;
	st.global.v4.f32 	[%rd104], {%f802, %f801, %f800, %f799};
	add.s32 	%r82, %r80, 8;
	cvt.s64.s32 	%rd105, %r82;
	add.s64 	%rd106, %rd105, %rd47;
	shl.b64 	%rd107, %rd106, 2;
	add.s64 	%rd108, %rd48, %rd107;
	st.global.v4.f32 	[%rd108], {%f798, %f797, %f796, %f795};
	add.s32 	%r83, %r79, %r31;
	cvt.s64.s32 	%rd109, %r83;
	add.s64 	%rd110, %rd109, %rd47;
	shl.b64 	%rd111, %rd110, 2;
	add.s64 	%rd112, %rd48, %rd111;
	st.global.v4.f32 	[%rd112], {%f794, %f793, %f792, %f791};
	add.s32 	%r84, %r80, %r31;
	cvt.s64.s32 	%rd113, %r84;
	add.s64 	%rd114, %rd113, %rd47;
	shl.b64 	%rd115, %rd114, 2;
	add.s64 	%rd116, %rd48, %rd115;
	st.global.v4.f32 	[%rd116], {%f790, %f789, %f788, %f787};
	add.s32 	%r85, %r84, 4;
	cvt.s64.s32 	%rd117, %r85;
	add.s64 	%rd118, %rd117, %rd47;
	shl.b64 	%rd119, %rd118, 2;
	add.s64 	%rd120, %rd48, %rd119;
	st.global.v4.f32 	[%rd120], {%f786, %f785, %f784, %f783};
	add.s32 	%r86, %r84, 8;
	cvt.s64.s32 	%rd121, %r86;
	add.s64 	%rd122, %rd121, %rd47;
	shl.b64 	%rd123, %rd122, 2;
	add.s64 	%rd124, %rd48, %rd123;
	st.global.v4.f32 	[%rd124], {%f782, %f781, %f780, %f779};
	add.s32 	%r87, %r83, %r31;
	cvt.s64.s32 	%rd125, %r87;
	add.s64 	%rd126, %rd125, %rd47;
	shl.b64 	%rd127, %rd126, 2;
	add.s64 	%rd128, %rd48, %rd127;
	st.global.v4.f32 	[%rd128], {%f778, %f777, %f776, %f775};
	add.s32 	%r88, %r84, %r31;
	cvt.s64.s32 	%rd129, %r88;
	add.s64 	%rd130, %rd129, %rd47;
	shl.b64 	%rd131, %rd130, 2;
	add.s64 	%rd132, %rd48, %rd131;
	st.global.v4.f32 	[%rd132], {%f774, %f773, %f772, %f771};
	add.s32 	%r89, %r88, 4;
	cvt.s64.s32 	%rd133, %r89;
	add.s64 	%rd134, %rd133, %rd47;
	shl.b64 	%rd135, %rd134, 2;
	add.s64 	%rd136, %rd48, %rd135;
	st.global.v4.f32 	[%rd136], {%f770, %f769, %f768, %f767};
	add.s32 	%r90, %r88, 8;
	cvt.s64.s32 	%rd137, %r90;
	add.s64 	%rd138, %rd137, %rd47;
	shl.b64 	%rd139, %rd138, 2;
	add.s64 	%rd140, %rd48, %rd139;
	st.global.v4.f32 	[%rd140], {%f766, %f765, %f764, %f763};
	add.s32 	%r91, %r87, %r31;
	cvt.s64.s32 	%rd141, %r91;
	add.s64 	%rd142, %rd141, %rd47;
	shl.b64 	%rd143, %rd142, 2;
	add.s64 	%rd144, %rd48, %rd143;
	st.global.v4.f32 	[%rd144], {%f762, %f761, %f760, %f759};
	add.s32 	%r92, %r88, %r31;
	cvt.s64.s32 	%rd145, %r92;
	add.s64 	%rd146, %rd145, %rd47;
	shl.b64 	%rd147, %rd146, 2;
	add.s64 	%rd148, %rd48, %rd147;
	st.global.v4.f32 	[%rd148], {%f758, %f757, %f756, %f755};
	add.s32 	%r93, %r92, 4;
	cvt.s64.s32 	%rd149, %r93;
	add.s64 	%rd150, %rd149, %rd47;
	shl.b64 	%rd151, %rd150, 2;
	add.s64 	%rd152, %rd48, %rd151;
	st.global.v4.f32 	[%rd152], {%f754, %f753, %f752, %f751};
	add.s32 	%r94, %r92, 8;
	cvt.s64.s32 	%rd153, %r94;
	add.s64 	%rd154, %rd153, %rd47;
	shl.b64 	%rd155, %rd154, 2;
	add.s64 	%rd156, %rd48, %rd155;
	st.global.v4.f32 	[%rd156], {%f750, %f749, %f748, %f747};
	add.s32 	%r95, %r91, %r31;
	cvt.s64.s32 	%rd157, %r95;
	add.s64 	%rd158, %rd157, %rd47;
	shl.b64 	%rd159, %rd158, 2;
	add.s64 	%rd160, %rd48, %rd159;
	st.global.v4.f32 	[%rd160], {%f746, %f745, %f744, %f743};
	add.s32 	%r96, %r92, %r31;
	cvt.s64.s32 	%rd161, %r96;
	add.s64 	%rd162, %rd161, %rd47;
	shl.b64 	%rd163, %rd162, 2;
	add.s64 	%rd164, %rd48, %rd163;
	st.global.v4.f32 	[%rd164], {%f742, %f741, %f740, %f739};
	add.s32 	%r97, %r96, 4;
	cvt.s64.s32 	%rd165, %r97;
	add.s64 	%rd166, %rd165, %rd47;
	shl.b64 	%rd167, %rd166, 2;
	add.s64 	%rd168, %rd48, %rd167;
	st.global.v4.f32 	[%rd168], {%f738, %f737, %f736, %f735};
	add.s32 	%r98, %r96, 8;
	cvt.s64.s32 	%rd169, %r98;
	add.s64 	%rd170, %rd169, %rd47;
	shl.b64 	%rd171, %rd170, 2;
	add.s64 	%rd172, %rd48, %rd171;
	st.global.v4.f32 	[%rd172], {%f734, %f733, %f732, %f731};
	ret;

}


// ===== COMPILED SASS (sm_100) =====

	.target	sm_100

	.elftype	@"ET_EXEC"


//--------------------- .note.nv.tkinfo           --------------------------
	.section	.note.nv.tkinfo,"",@"SHT_NOTE"
	.sectionflags	@"SHF_NOTE_NV_TKINFO"
	.tkinfo
        /*0018*/ 	.word	0x00000002
        /*0030*/ 	.string	""
        /*0030*/ 	.string	"ptxas"
        /*0030*/ 	.string	"Cuda compilation tools, release 13.0, V13.0.88"
        /*0030*/ 	.string	"Build cuda_13.0.r13.0/compiler.36424714_0"
        /*0030*/ 	.string	"-arch sm_100 -m 64 "



//--------------------- .note.nv.cuinfo           --------------------------
	.section	.note.nv.cuinfo,"",@"SHT_NOTE"
	.sectionflags	@"SHF_NOTE_NV_CUINFO"
        /*0018*/ 	.short	0x0002
        /*001a*/ 	.short	0x0064
        /*001c*/ 	.short	0x0082
	.zero		2


//--------------------- .nv.info                  --------------------------
	.section	.nv.info,"",@"SHT_CUDA_INFO"
	.align	4


	//----- nvinfo : EIATTR_REGCOUNT
	.align		4
        /*0000*/ 	.byte	0x04, 0x2f
        /*0002*/ 	.short	(.L_1 - .L_0)
	.align		4
.L_0:
        /*0004*/ 	.word	index@(_Z22sgemm_vectorize_kernelILi64ELi64ELi16ELi8ELi16EEvPfS0_S0_iii)
        /*0008*/ 	.word	0x000000ec


	//----- nvinfo : EIATTR_FRAME_SIZE
	.align		4
.L_1:
        /*000c*/ 	.byte	0x04, 0x11
        /*000e*/ 	.short	(.L_3 - .L_2)
	.align		4
.L_2:
        /*0010*/ 	.word	index@(_Z22sgemm_vectorize_kernelILi64ELi64ELi16ELi8ELi16EEvPfS0_S0_iii)
        /*0014*/ 	.word	0x00000000


	//----- nvinfo : EIATTR_MIN_STACK_SIZE
	.align		4
.L_3:
        /*0018*/ 	.byte	0x04, 0x12
        /*001a*/ 	.short	(.L_5 - .L_4)
	.align		4
.L_4:
        /*001c*/ 	.word	index@(_Z22sgemm_vectorize_kernelILi64ELi64ELi16ELi8ELi16EEvPfS0_S0_iii)
        /*0020*/ 	.word	0x00000000
.L_5:


//--------------------- .nv.compat                --------------------------
	.section	.nv.compat,"",@"SHT_CUDA_COMPAT_INFO"
	.align	4
        /*0000*/ 	.byte	0x02, 0x09, 0x00, 0x00, 0x02, 0x02, 0x01, 0x00, 0x02, 0x05, 0x05, 0x00, 0x03, 0x07, 0x01, 0x01
        /*0010*/ 	.byte	0x02, 0x03, 0x00, 0x00, 0x02, 0x06, 0x01, 0x00, 0x04, 0x0b, 0x08, 0x00, 0x09, 0x00, 0x00, 0x00
        /*0020*/ 	.byte	0x00, 0x00, 0x00, 0x00


//--------------------- .nv.info._Z22sgemm_vectorize_kernelILi64ELi64ELi16ELi8ELi16EEvPfS0_S0_iii --------------------------
	.section	.nv.info._Z22sgemm_vectorize_kernelILi64ELi64ELi16ELi8ELi16EEvPfS0_S0_iii,"",@"SHT_CUDA_INFO"
	.sectionflags	@""
	.align	4


	//----- nvinfo : EIATTR_CUDA_API_VERSION
	.align		4
        /*0000*/ 	.byte	0x04, 0x37
        /*0002*/ 	.short	(.L_7 - .L_6)
.L_6:
        /*0004*/ 	.word	0x00000082


	//----- nvinfo : EIATTR_KPARAM_INFO
	.align		4
.L_7:
        /*0008*/ 	.byte	0x04, 0x17
        /*000a*/ 	.short	(.L_9 - .L_8)
.L_8:
        /*000c*/ 	.word	0x00000000
        /*0010*/ 	.short	0x0005
        /*0012*/ 	.short	0x0020
        /*0014*/ 	.byte	0x00, 0xf0, 0x11, 0x00


	//----- nvinfo : EIATTR_KPARAM_INFO
	.align		4
.L_9:
        /*0018*/ 	.byte	0x04, 0x17
        /*001a*/ 	.short	(.L_11 - .L_10)
.L_10:
        /*001c*/ 	.word	0x00000000
        /*0020*/ 	.short	0x0004
        /*0022*/ 	.short	0x001c
        /*0024*/ 	.byte	0x00, 0xf0, 0x11, 0x00


	//----- nvinfo : EIATTR_KPARAM_INFO
	.align		4
.L_11:
        /*0028*/ 	.byte	0x04, 0x17
        /*002a*/ 	.short	(.L_13 - .L_12)
.L_12:
        /*002c*/ 	.word	0x00000000
        /*0030*/ 	.short	0x0003
        /*0032*/ 	.short	0x0018
        /*0034*/ 	.byte	0x00, 0xf0, 0x11, 0x00


	//----- nvinfo : EIATTR_KPARAM_INFO
	.align		4
.L_13:
        /*0038*/ 	.byte	0x04, 0x17
        /*003a*/ 	.short	(.L_15 - .L_14)
.L_14:
        /*003c*/ 	.word	0x00000000
        /*0040*/ 	.short	0x0002
        /*0042*/ 	.short	0x0010
        /*0044*/ 	.byte	0x00, 0xf5, 0x21, 0x00


	//----- nvinfo : EIATTR_KPARAM_INFO
	.align		4
.L_15:
        /*0048*/ 	.byte	0x04, 0x17
        /*004a*/ 	.short	(.L_17 - .L_16)
.L_16:
        /*004c*/ 	.word	0x00000000
        /*0050*/ 	.short	0x0001
        /*0052*/ 	.short	0x0008
        /*0054*/ 	.byte	0x00, 0xf5, 0x21, 0x00


	//----- nvinfo : EIATTR_KPARAM_INFO
	.align		4
.L_17:
        /*0058*/ 	.byte	0x04, 0x17
        /*005a*/ 	.short	(.L_19 - .L_18)
.L_18:
        /*005c*/ 	.word	0x00000000
        /*0060*/ 	.short	0x0000
        /*0062*/ 	.short	0x0000
        /*0064*/ 	.byte	0x00, 0xf5, 0x21, 0x00


	//----- nvinfo : EIATTR_SPARSE_MMA_MASK
	.align		4
.L_19:
        /*0068*/ 	.byte	0x03, 0x50
        /*006a*/ 	.short	0x0000


	//----- nvinfo : EIATTR_MAXREG_COUNT
	.align		4
        /*006c*/ 	.byte	0x03, 0x1b
        /*006e*/ 	.short	0x00ff


	//----- nvinfo : EIATTR_NUM_BARRIERS
	.align		4
        /*0070*/ 	.byte	0x02, 0x4c
        /*0072*/ 	.byte	0x01
	.zero		1


	//----- nvinfo : EIATTR_MERCURY_ISA_VERSION
	.align		4
        /*0074*/ 	.byte	0x03, 0x5f
        /*0076*/ 	.short	0x0101


	//----- nvinfo : EIATTR_VRC_CTA_INIT_COUNT
	.align		4
        /*0078*/ 	.byte	0x02, 0x4a
	.zero		1
	.zero		1


	//----- nvinfo : EIATTR_EXIT_INSTR_OFFSETS
	.align		4
        /*007c*/ 	.byte	0x04, 0x1c
        /*007e*/ 	.short	(.L_21 - .L_20)


	//   ....[0]....
.L_20:
        /*0080*/ 	.word	0x00002170


	//----- nvinfo : EIATTR_MAX_THREADS
	.align		4
.L_21:
        /*0084*/ 	.byte	0x04, 0x05
        /*0086*/ 	.short	(.L_23 - .L_22)
.L_22:
        /*0088*/ 	.word	0x00000020
        /*008c*/ 	.word	0x00000001
        /*0090*/ 	.word	0x00000001


	//----- nvinfo : EIATTR_CBANK_PARAM_SIZE
	.align		4
.L_23:
        /*0094*/ 	.byte	0x03, 0x19
        /*0096*/ 	.short	0x0024


	//----- nvinfo : EIATTR_PARAM_CBANK
	.align		4
        /*0098*/ 	.byte	0x04, 0x0a
        /*009a*/ 	.short	(.L_25 - .L_24)
	.align		4
.L_24:
        /*009c*/ 	.word	index@(.nv.constant0._Z22sgemm_vectorize_kernelILi64ELi64ELi16ELi8ELi16EEvPfS0_S0_iii)
        /*00a0*/ 	.short	0x0380
        /*00a2*/ 	.short	0x0024


	//----- nvinfo : EIATTR_SW_WAR
	.align		4
.L_25:
        /*00a4*/ 	.byte	0x04, 0x36
        /*00a6*/ 	.short	(.L_27 - .L_26)
.L_26:
        /*00a8*/ 	.word	0x00000008
.L_27:


//--------------------- .nv.callgraph             --------------------------
	.section	.nv.callgraph,"",@"SHT_CUDA_CALLGRAPH"
	.align	4
	.sectionentsize	8
	.align		4
        /*0000*/ 	.word	0x00000000
	.align		4
        /*0004*/ 	.word	0xffffffff
	.align		4
        /*0008*/ 	.word	0x00000000
	.align		4
        /*000c*/ 	.word	0xfffffffe
	.align		4
        /*0010*/ 	.word	0x00000000
	.align		4
        /*0014*/ 	.word	0xfffffffd
	.align		4
        /*0018*/ 	.word	0x00000000
	.align		4
        /*001c*/ 	.word	0xfffffffc


//--------------------- .text._Z22sgemm_vectorize_kernelILi64ELi64ELi16ELi8ELi16EEvPfS0_S0_iii --------------------------
	.section	.text._Z22sgemm_vectorize_kernelILi64ELi64ELi16ELi8ELi16EEvPfS0_S0_iii,"ax",@progbits
	.align	128
        .global         _Z22sgemm_vectorize_kernelILi64ELi64ELi16ELi8ELi16EEvPfS0_S0_iii
        .type           _Z22sgemm_vectorize_kernelILi64ELi64ELi16ELi8ELi16EEvPfS0_S0_iii,@function
        .size           _Z22sgemm_vectorize_kernelILi64ELi64ELi16ELi8ELi16EEvPfS0_S0_iii,(.L_x_4 - _Z22sgemm_vectorize_kernelILi64ELi64ELi16ELi8ELi16EEvPfS0_S0_iii)
        .other          _Z22sgemm_vectorize_kernelILi64ELi64ELi16ELi8ELi16EEvPfS0_S0_iii,@"STO_CUDA_ENTRY STV_DEFAULT"
_Z22sgemm_vectorize_kernelILi64ELi64ELi16ELi8ELi16EEvPfS0_S0_iii:
.text._Z22sgemm_vectorize_kernelILi64ELi64ELi16ELi8ELi16EEvPfS0_S0_iii:
[----:B------:R-:W-:Y:S08]  /*0000*/  LDC R1, c[0x0][0x37c] ;  /* 0x0000df00ff017b82 */ /* 0x000ff00000000800 */
[----:B------:R-:W0:Y:S01]  /*0010*/  LDC R136, c[0x0][0x3a0] ;  /* 0x0000e800ff887b82 */ /* 0x000e220000000800 */
[----:B------:R-:W1:Y:S01]  /*0020*/  S2R R198, SR_CTAID.X ;  /* 0x0000000000c67919 */ /* 0x000e620000002500 */
[----:B------:R-:W2:Y:S01]  /*0030*/  LDCU.64 UR10, c[0x0][0x358] ;  /* 0x00006b00ff0a77ac */ /* 0x000ea20008000a00 */
[----:B------:R-:W-:-:S02]  /*0040*/  CS2R R130, SRZ ;  /* 0x0000000000827805 */ /* 0x000fc4000001ff00 */
[----:B------:R-:W-:Y:S01]  /*0050*/  CS2R R128, SRZ ;  /* 0x0000000000807805 */ /* 0x000fe2000001ff00 */
[----:B------:R-:W3:Y:S01]  /*0060*/  S2R R0, SR_TID.X ;  /* 0x0000000000007919 */ /* 0x000ee20000002100 */
[----:B------:R-:W-:Y:S02]  /*0070*/  CS2R R126, SRZ ;  /* 0x00000000007e7805 */ /* 0x000fe4000001ff00 */
[----:B------:R-:W-:Y:S01]  /*0080*/  CS2R R124, SRZ ;  /* 0x00000000007c7805 */ /* 0x000fe2000001ff00 */
[----:B------:R-:W4:Y:S01]  /*0090*/  S2UR UR5, SR_CTAID.Y ;  /* 0x00000000000579c3 */ /* 0x000f220000002600 */
[----:B------:R-:W-:Y:S02]  /*00a0*/  CS2R R122, SRZ ;  /* 0x00000000007a7805 */ /* 0x000fe4000001ff00 */
[----:B------:R-:W-:Y:S02]  /*00b0*/  CS2R R120, SRZ ;  /* 0x0000000000787805 */ /* 0x000fe4000001ff00 */
[----:B------:R-:W-:-:S02]  /*00c0*/  CS2R R118, SRZ ;  /* 0x0000000000767805 */ /* 0x000fc4000001ff00 */
[----:B------:R-:W-:Y:S02]  /*00d0*/  CS2R R116, SRZ ;  /* 0x0000000000747805 */ /* 0x000fe4000001ff00 */
[----:B------:R-:W-:Y:S02]  /*00e0*/  CS2R R114, SRZ ;  /* 0x0000000000727805 */ /* 0x000fe4000001ff00 */
[----:B------:R-:W-:Y:S02]  /*00f0*/  CS2R R112, SRZ ;  /* 0x0000000000707805 */ /* 0x000fe4000001ff00 */
        /* <DEDUP_REMOVED lines=9> */
[----:B0-----:R-:W-:Y:S02]  /*0190*/  ISETP.NE.AND P0, PT, R136, RZ, PT ;  /* 0x000000ff8800720c */ /* 0x001fe40003f05270 */
[----:B------:R-:W-:Y:S02]  /*01a0*/  CS2R R92, SRZ ;  /* 0x00000000005c7805 */ /* 0x000fe4000001ff00 */
[----:B------:R-:W-:Y:S02]  /*01b0*/  CS2R R90, SRZ ;  /* 0x00000000005a7805 */ /* 0x000fe4000001ff00 */
[----:B------:R-:W-:Y:S02]  /*01c0*/  CS2R R88, SRZ ;  /* 0x0000000000587805 */ /* 0x000fe4000001ff00 */
[----:B------:R-:W-:Y:S02]  /*01d0*/  CS2R R86, SRZ ;  /* 0x0000000000567805 */ /* 0x000fe4000001ff00 */
[----:B------:R-:W-:-:S02]  /*01e0*/  CS2R R84, SRZ ;  /* 0x0000000000547805 */ /* 0x000fc4000001ff00 */
[----:B------:R-:W-:Y:S02]  /*01f0*/  CS2R R82, SRZ ;  /* 0x0000000000527805 */ /* 0x000fe4000001ff00 */
[----:B------:R-:W-:Y:S01]  /*0200*/  CS2R R80, SRZ ;  /* 0x0000000000507805 */ /* 0x000fe2000001ff00 */
[----:B----4-:R-:W-:Y:S01]  /*0210*/  USHF.L.U32 UR5, UR5, 0x6, URZ ;  /* 0x0000000605057899 */ /* 0x010fe200080006ff */
        /* <DEDUP_REMOVED lines=37> */
[----:B------:R-:W-:Y:S01]  /*0470*/  CS2R R4, SRZ ;  /* 0x0000000000047805 */ /* 0x000fe2000001ff00 */
[----:B-1----:R-:W-:Y:S01]  /*0480*/  IMAD.SHL.U32 R198, R198, 0x40, RZ ;  /* 0x00000040c6c67824 */ /* 0x002fe200078e00ff */
[----:B--23--:R-:W-:Y:S06]  /*0490*/  @!P0 BRA `(.L_x_0) ;  /* 0x00000010002c8947 */ /* 0x00cfec0003800000 */
[----:B------:R-:W0:Y:S01]  /*04a0*/  LDC R138, c[0x0][0x39c] ;  /* 0x0000e700ff8a7b82 */ /* 0x000e220000000800 */
[C---:B------:R-:W-:Y:S01]  /*04b0*/  IMAD.SHL.U32 R131, R0.reuse, 0x4, RZ ;  /* 0x0000000400837824 */ /* 0x040fe200078e00ff */
[--C-:B------:R-:W-:Y:S01]  /*04c0*/  SHF.R.U32.HI R202, RZ, 0x2, R0.reuse ;  /* 0x00000002ffca7819 */ /* 0x100fe20000011600 */
[----:B------:R-:W-:Y:S01]  /*04d0*/  IMAD.SHL.U32 R135, R0, 0x10, RZ ;  /* 0x0000001000877824 */ /* 0x000fe200078e00ff */
[----:B------:R-:W-:Y:S01]  /*04e0*/  SHF.R.U32.HI R134, RZ, 0x4, R0 ;  /* 0x00000004ff867819 */ /* 0x000fe20000011600 */
[----:B------:R-:W-:Y:S01]  /*04f0*/  UMOV UR4, 0x400 ;  /* 0x0000040000047882 */ /* 0x000fe20000000000 */
[C---:B------:R-:W-:Y:S01]  /*0500*/  LOP3.LUT R203, R131.reuse, 0xc, RZ, 0xc0, !PT ;  /* 0x0000000c83cb7812 */ /* 0x040fe200078ec0ff */
[----:B------:R-:W-:Y:S01]  /*0510*/  IMAD R137, R136, UR5, RZ ;  /* 0x0000000588897c24 */ /* 0x000fe2000f8e02ff */
[----:B------:R-:W1:Y:S01]  /*0520*/  LDC.64 R2, c[0x0][0x380] ;  /* 0x0000e000ff027b82 */ /* 0x000e620000000a00 */
[----:B------:R-:W-:Y:S01]  /*0530*/  LOP3.LUT R201, R131, 0x3c, RZ, 0xc0, !PT ;  /* 0x0000003c83c97812 */ /* 0x000fe200078ec0ff */
[----:B------:R-:W-:Y:S01]  /*0540*/  UIADD3 UR7, UPT, UPT, UR4, 0x1000, URZ ;  /* 0x0000100004077890 */ /* 0x000fe2000fffe0ff */
[----:B------:R-:W-:Y:S01]  /*0550*/  LOP3.LUT R135, R135, 0xf0, RZ, 0xc0, !PT ;  /* 0x000000f087877812 */ /* 0x000fe200078ec0ff */
[----:B------:R-:W-:-:S02]  /*0560*/  IMAD R203, R202, R136, R203 ;  /* 0x00000088cacb7224 */ /* 0x000fc400078e02cb */
[----:B------:R-:W-:Y:S02]  /*0570*/  IMAD.MOV.U32 R131, RZ, RZ, RZ ;  /* 0x000000ffff837224 */ /* 0x000fe400078e00ff */
[----:B------:R-:W2:Y:S01]  /*0580*/  S2UR UR8, SR_CgaCtaId ;  /* 0x00000000000879c3 */ /* 0x000ea20000008800 */
[----:B------:R-:W-:Y:S01]  /*0590*/  IMAD R199, R134, 0x100, R135 ;  /* 0x0000010086c77824 */ /* 0x000fe200078e0287 */
[C---:B------:R-:W-:Y:S01]  /*05a0*/  LEA R207, R136.reuse, R203, 0x3 ;  /* 0x000000cb88cf7211 */ /* 0x040fe200078e18ff */
[C-C-:B------:R-:W-:Y:S02]  /*05b0*/  IMAD R211, R136.reuse, 0x20, R203.reuse ;  /* 0x0000002088d37824 */ /* 0x140fe400078e02cb */
[C---:B------:R-:W-:Y:S02]  /*05c0*/  IMAD R209, R136.reuse, 0x10, R203 ;  /* 0x0000001088d17824 */ /* 0x040fe400078e02cb */
[----:B------:R-:W-:Y:S01]  /*05d0*/  IMAD R221, R136, 0x8, R211 ;  /* 0x0000000888dd7824 */ /* 0x000fe200078e02d3 */
[----:B------:R-:W3:Y:S01]  /*05e0*/  LDC.64 R132, c[0x0][0x388] ;  /* 0x0000e200ff847b82 */ /* 0x000ee20000000a00 */
[----:B0-----:R-:W-:Y:S01]  /*05f0*/  IMAD R201, R134, R138, R201 ;  /* 0x0000008a86c97224 */ /* 0x001fe200078e02c9 */
[----:B------:R-:W-:Y:S01]  /*0600*/  LOP3.LUT R134, R0, 0x3, RZ, 0xc0, !PT ;  /* 0x0000000300867812 */ /* 0x000fe200078ec0ff */
[----:B------:R-:W-:Y:S01]  /*0610*/  IMAD.SHL.U32 R205, R138, 0x10, RZ ;  /* 0x000000108acd7824 */ /* 0x000fe200078e00ff */
[----:B------:R-:W-:Y:S01]  /*0620*/  LEA R223, R136, R211, 0x4 ;  /* 0x000000d388df7211 */ /* 0x000fe200078e20ff */
[----:B------:R-:W-:-:S02]  /*0630*/  IMAD R217, R138, 0x8, R201 ;  /* 0x000000088ad97824 */ /* 0x000fc400078e02c9 */
[----:B------:R-:W-:Y:S02]  /*0640*/  IMAD R215, R138, 0x4, R201 ;  /* 0x000000048ad77824 */ /* 0x000fe400078e02c9 */
[----:B-1----:R-:W-:-:S04]  /*0650*/  IMAD.WIDE.U32 R2, R137, 0x4, R2 ;  /* 0x0000000489027825 */ /* 0x002fc800078e0002 */
[----:B------:R-:W-:Y:S02]  /*0660*/  IMAD.MOV.U32 R197, RZ, RZ, R3 ;  /* 0x000000ffffc57224 */ /* 0x000fe400078e0003 */
[----:B------:R-:W-:Y:S01]  /*0670*/  IMAD.SHL.U32 R3, R0, 0x400, RZ ;  /* 0x0000040000037824 */ /* 0x000fe200078e00ff */
[----:B--2---:R-:W-:Y:S01]  /*0680*/  ULEA UR7, UR8, UR7, 0x18 ;  /* 0x0000000708077291 */ /* 0x004fe2000f8ec0ff */
[C---:B------:R-:W-:Y:S01]  /*0690*/  IMAD R225, R138.reuse, 0x4, R217 ;  /* 0x000000048ae17824 */ /* 0x040fe200078e02d9 */
[----:B------:R-:W-:Y:S01]  /*06a0*/  ULEA UR6, UR8, UR4, 0x18 ;  /* 0x0000000408067291 */ /* 0x000fe2000f8ec0ff */
[----:B------:R-:W-:Y:S01]  /*06b0*/  IMAD.MOV.U32 R196, RZ, RZ, R2 ;  /* 0x000000ffffc47224 */ /* 0x000fe200078e0002 */
[----:B------:R-:W-:Y:S01]  /*06c0*/  LOP3.LUT R200, R3, 0xc1c, R0, 0xc8, !PT ;  /* 0x00000c1c03c87812 */ /* 0x000fe200078ec800 */
[----:B------:R-:W-:Y:S01]  /*06d0*/  IMAD R213, R138, 0x2, R201 ;  /* 0x000000028ad57824 */ /* 0x000fe200078e02c9 */
[----:B------:R-:W-:Y:S01]  /*06e0*/  LEA R134, R134, UR7, 0x6 ;  /* 0x0000000786867c11 */ /* 0x000fe2000f8e30ff */
[----:B------:R-:W-:Y:S01]  /*06f0*/  IMAD R219, R136, 0x8, R209 ;  /* 0x0000000888db7824 */ /* 0x000fe200078e02d1 */
[----:B------:R-:W-:Y:S01]  /*0700*/  LEA R202, R202, UR6, 0x5 ;  /* 0x00000006caca7c11 */ /* 0x000fe2000f8e28ff */
[----:B---3--:R-:W-:Y:S01]  /*0710*/  IMAD.WIDE.U32 R2, R198, 0x4, R132 ;  /* 0x00000004c6027825 */ /* 0x008fe200078e0084 */
[----:B------:R-:W-:-:S03]  /*0720*/  UMOV UR4, URZ ;  /* 0x000000ff00047c82 */ /* 0x000fc60008000000 */
[----:B------:R-:W-:Y:S02]  /*0730*/  VIADD R204, R134, 0x20 ;  /* 0x0000002086cc7836 */ /* 0x000fe40000000000 */
[C---:B------:R-:W-:Y:S02]  /*0740*/  IMAD R227, R138.reuse, 0x2, R215 ;  /* 0x000000028ae37824 */ /* 0x040fe400078e02d7 */
[----:B------:R-:W-:Y:S02]  /*0750*/  IMAD R229, R138, 0x2, R217 ;  /* 0x000000028ae57824 */ /* 0x000fe400078e02d9 */
[----:B------:R-:W-:Y:S02]  /*0760*/  IMAD R231, R136, 0x8, R223 ;  /* 0x0000000888e77824 */ /* 0x000fe400078e02df */
[----:B------:R-:W-:-:S07]  /*0770*/  IMAD R233, R138, 0x2, R225 ;  /* 0x000000028ae97824 */ /* 0x000fce00078e02e1 */
.L_x_2:
[--C-:B------:R-:W-:Y:S01]  /*0780*/  IMAD.WIDE.U32 R132, R203, 0x4, R196.reuse ;  /* 0x00000004cb847825 */ /* 0x100fe200078e00c4 */
[----:B------:R-:W0:Y:S03]  /*0790*/  LDCU UR8, c[0x0][0x3a0] ;  /* 0x00007400ff0877ac */ /* 0x000e260008000800 */
[--C-:B------:R-:W-:Y:S02]  /*07a0*/  IMAD.WIDE.U32 R136, R207, 0x4, R196.reuse ;  /* 0x00000004cf887825 */ /* 0x100fe400078e00c4 */
[----:B------:R-:W2:Y:S02]  /*07b0*/  LDG.E.128 R132, desc[UR10][R132.64] ;  /* 0x0000000a84847981 */ /* 0x000ea4000c1e1d00 */
[--C-:B------:R-:W-:Y:S02]  /*07c0*/  IMAD.WIDE.U32 R140, R209, 0x4, R196.reuse ;  /* 0x00000004d18c7825 */ /* 0x100fe400078e00c4 */
[----:B------:R-:W3:Y:S02]  /*07d0*/  LDG.E.128 R136, desc[UR10][R136.64] ;  /* 0x0000000a88887981 */ /* 0x000ee4000c1e1d00 */
[----:B------:R-:W-:-:S02]  /*07e0*/  IMAD.WIDE.U32 R144, R219, 0x4, R196 ;  /* 0x00000004db907825 */ /* 0x000fc400078e00c4 */
[----:B------:R-:W4:Y:S02]  /*07f0*/  LDG.E.128 R140, desc[UR10][R140.64] ;  /* 0x0000000a8c8c7981 */ /* 0x000f24000c1e1d00 */
[--C-:B------:R-:W-:Y:S02]  /*0800*/  IMAD.WIDE.U32 R148, R211, 0x4, R196.reuse ;  /* 0x00000004d3947825 */ /* 0x100fe400078e00c4 */
[----:B------:R-:W5:Y:S02]  /*0810*/  LDG.E.128 R144, desc[UR10][R144.64] ;  /* 0x0000000a90907981 */ /* 0x000f64000c1e1d00 */
[--C-:B------:R-:W-:Y:S02]  /*0820*/  IMAD.WIDE.U32 R152, R221, 0x4, R196.reuse ;  /* 0x00000004dd987825 */ /* 0x100fe400078e00c4 */
[----:B------:R-:W5:Y:S02]  /*0830*/  LDG.E.128 R148, desc[UR10][R148.64] ;  /* 0x0000000a94947981 */ /* 0x000f64000c1e1d00 */
[----:B------:R-:W-:-:S02]  /*0840*/  IMAD.WIDE.U32 R156, R223, 0x4, R196 ;  /* 0x00000004df9c7825 */ /* 0x000fc400078e00c4 */
[----:B------:R-:W5:Y:S02]  /*0850*/  LDG.E.128 R152, desc[UR10][R152.64] ;  /* 0x0000000a98987981 */ /* 0x000f64000c1e1d00 */
[----:B------:R-:W-:Y:S02]  /*0860*/  IMAD.WIDE.U32 R160, R231, 0x4, R196 ;  /* 0x00000004e7a07825 */ /* 0x000fe400078e00c4 */
[----:B------:R-:W5:Y:S02]  /*0870*/  LDG.E.128 R156, desc[UR10][R156.64] ;  /* 0x0000000a9c9c7981 */ /* 0x000f64000c1e1d00 */
[--C-:B------:R-:W-:Y:S02]  /*0880*/  IMAD.WIDE.U32 R164, R201, 0x4, R2.reuse ;  /* 0x00000004c9a47825 */ /* 0x100fe400078e0002 */
[----:B------:R-:W5:Y:S02]  /*0890*/  LDG.E.128 R160, desc[UR10][R160.64] ;  /* 0x0000000aa0a07981 */ /* 0x000f64000c1e1d00 */
[----:B------:R-:W-:-:S02]  /*08a0*/  IMAD.WIDE.U32 R168, R213, 0x4, R2 ;  /* 0x00000004d5a87825 */ /* 0x000fc400078e0002 */
[----:B------:R-:W5:Y:S02]  /*08b0*/  LDG.E.128 R164, desc[UR10][R164.64] ;  /* 0x0000000aa4a47981 */ /* 0x000f64000c1e1d00 */
[--C-:B------:R-:W-:Y:S02]  /*08c0*/  IMAD.WIDE.U32 R172, R215, 0x4, R2.reuse ;  /* 0x00000004d7ac7825 */ /* 0x100fe400078e0002 */
        /* <DEDUP_REMOVED lines=10> */
[----:B------:R-:W5:Y:S04]  /*0970*/  LDG.E.128 R188, desc[UR10][R188.64] ;  /* 0x0000000abcbc7981 */ /* 0x000f68000c1e1d00 */
[----:B------:R-:W5:Y:S01]  /*0980*/  LDG.E.128 R192, desc[UR10][R192.64] ;  /* 0x0000000ac0c07981 */ /* 0x000f62000c1e1d00 */
[----:B------:R-:W-:-:S04]  /*0990*/  UIADD3 UR4, UPT, UPT, UR4, 0x10, URZ ;  /* 0x0000001004047890 */ /* 0x000fc8000fffe0ff */
[----:B0-----:R-:W-:-:S03]  /*09a0*/  UISETP.GE.U32.AND UP1, UPT, UR4, UR8, UPT ;  /* 0x000000080400728c */ /* 0x001fc6000bf26070 */
[----:B------:R-:W-:Y:S01]  /*09b0*/  UMOV UR8, 0x20 ;  /* 0x0000002000087882 */ /* 0x000fe20000000000 */
[----:B--2---:R-:W-:Y:S04]  /*09c0*/  STS [R200+UR6], R132 ;  /* 0x00000084c8007988 */ /* 0x004fe80008000806 */
[----:B------:R-:W-:Y:S04]  /*09d0*/  STS [R200+UR6+0x100], R133 ;  /* 0x00010085c8007988 */ /* 0x000fe80008000806 */
[----:B------:R-:W-:Y:S04]  /*09e0*/  STS [R200+UR6+0x200], R134 ;  /* 0x00020086c8007988 */ /* 0x000fe80008000806 */
[----:B------:R-:W-:Y:S04]  /*09f0*/  STS [R200+UR6+0x300], R135 ;  /* 0x00030087c8007988 */ /* 0x000fe80008000806 */
[----:B---3--:R-:W-:Y:S04]  /*0a00*/  STS [R200+UR6+0x20], R136 ;  /* 0x00002088c8007988 */ /* 0x008fe80008000806 */
[----:B------:R-:W-:Y:S04]  /*0a10*/  STS [R200+UR6+0x120], R137 ;  /* 0x00012089c8007988 */ /* 0x000fe80008000806 */
[----:B------:R-:W-:Y:S04]  /*0a20*/  STS [R200+UR6+0x220], R138 ;  /* 0x0002208ac8007988 */ /* 0x000fe80008000806 */
[----:B------:R-:W-:Y:S04]  /*0a30*/  STS [R200+UR6+0x320], R139 ;  /* 0x0003208bc8007988 */ /* 0x000fe80008000806 */
[----:B----4-:R-:W-:Y:S04]  /*0a40*/  STS [R200+UR6+0x40], R140 ;  /* 0x0000408cc8007988 */ /* 0x010fe80008000806 */
[----:B------:R-:W-:Y:S04]  /*0a50*/  STS [R200+UR6+0x140], R141 ;  /* 0x0001408dc8007988 */ /* 0x000fe80008000806 */
[----:B------:R-:W-:Y:S04]  /*0a60*/  STS [R200+UR6+0x240], R142 ;  /* 0x0002408ec8007988 */ /* 0x000fe80008000806 */
[----:B------:R-:W-:Y:S04]  /*0a70*/  STS [R200+UR6+0x340], R143 ;  /* 0x0003408fc8007988 */ /* 0x000fe80008000806 */
[----:B-----5:R-:W-:Y:S04]  /*0a80*/  STS [R200+UR6+0x60], R144 ;  /* 0x00006090c8007988 */ /* 0x020fe80008000806 */
[----:B------:R-:W-:Y:S04]  /*0a90*/  STS [R200+UR6+0x160], R145 ;  /* 0x00016091c8007988 */ /* 0x000fe80008000806 */
        /* <DEDUP_REMOVED lines=10> */
[----:B------:R0:W-:Y:S04]  /*0b40*/  STS [R200+UR6+0xc0], R156 ;  /* 0x0000c09cc8007988 */ /* 0x0001e80008000806 */
[----:B------:R1:W-:Y:S04]  /*0b50*/  STS [R200+UR6+0x1c0], R157 ;  /* 0x0001c09dc8007988 */ /* 0x0003e80008000806 */
[----:B------:R1:W-:Y:S04]  /*0b60*/  STS [R200+UR6+0x2c0], R158 ;  /* 0x0002c09ec8007988 */ /* 0x0003e80008000806 */
[----:B------:R1:W-:Y:S04]  /*0b70*/  STS [R200+UR6+0x3c0], R159 ;  /* 0x0003c09fc8007988 */ /* 0x0003e80008000806 */
[----:B------:R1:W-:Y:S04]  /*0b80*/  STS [R200+UR6+0xe0], R160 ;  /* 0x0000e0a0c8007988 */ /* 0x0003e80008000806 */
[----:B------:R1:W-:Y:S04]  /*0b90*/  STS [R200+UR6+0x1e0], R161 ;  /* 0x0001e0a1c8007988 */ /* 0x0003e80008000806 */
[----:B------:R1:W-:Y:S04]  /*0ba0*/  STS [R200+UR6+0x2e0], R162 ;  /* 0x0002e0a2c8007988 */ /* 0x0003e80008000806 */
[----:B------:R1:W-:Y:S04]  /*0bb0*/  STS [R200+UR6+0x3e0], R163 ;  /* 0x0003e0a3c8007988 */ /* 0x0003e80008000806 */
[----:B------:R1:W-:Y:S04]  /*0bc0*/  STS.128 [R199+UR7], R164 ;  /* 0x000000a4c7007988 */ /* 0x0003e80008000c07 */
[----:B------:R1:W-:Y:S04]  /*0bd0*/  STS.128 [R199+UR7+0x200], R168 ;  /* 0x000200a8c7007988 */ /* 0x0003e80008000c07 */
[----:B------:R1:W-:Y:S04]  /*0be0*/  STS.128 [R199+UR7+0x400], R172 ;  /* 0x000400acc7007988 */ /* 0x0003e80008000c07 */
[----:B------:R1:W-:Y:S04]  /*0bf0*/  STS.128 [R199+UR7+0x600], R176 ;  /* 0x000600b0c7007988 */ /* 0x0003e80008000c07 */
[----:B------:R1:W-:Y:S04]  /*0c00*/  STS.128 [R199+UR7+0x800], R180 ;  /* 0x000800b4c7007988 */ /* 0x0003e80008000c07 */
[----:B------:R1:W-:Y:S04]  /*0c10*/  STS.128 [R199+UR7+0xa00], R184 ;  /* 0x000a00b8c7007988 */ /* 0x0003e80008000c07 */
[----:B------:R1:W-:Y:S04]  /*0c20*/  STS.128 [R199+UR7+0xc00], R188 ;  /* 0x000c00bcc7007988 */ /* 0x0003e80008000c07 */
[----:B------:R1:W-:Y:S01]  /*0c30*/  STS.128 [R199+UR7+0xe00], R192 ;  /* 0x000e00c0c7007988 */ /* 0x0003e20008000c07 */
[----:B0-----:R-:W-:Y:S01]  /*0c40*/  IMAD.MOV.U32 R156, RZ, RZ, R204 ;  /* 0x000000ffff9c7224 */ /* 0x001fe200078e00cc */
[----:B------:R-:W-:Y:S06]  /*0c50*/  BAR.SYNC.DEFER_BLOCKING 0x0 ;  /* 0x0000000000007b1d */ /* 0x000fec0000010000 */
.L_x_1:
[----:B------:R-:W-:Y:S04]  /*0c60*/  LDS.128 R132, [R202+UR8+-0x20] ;  /* 0xffffe008ca847984 */ /* 0x000fe80008000c00 */
[----:B------:R-:W0:Y:S04]  /*0c70*/  LDS.128 R136, [R156+-0x20] ;  /* 0xffffe0009c887984 */ /* 0x000e280000000c00 */
[----:B------:R-:W2:Y:S04]  /*0c80*/  LDS.128 R140, [R156+-0x10] ;  /* 0xfffff0009c8c7984 */ /* 0x000ea80000000c00 */
[----:B------:R-:W3:Y:S04]  /*0c90*/  LDS.128 R144, [R156] ;  /* 0x000000009c907984 */ /* 0x000ee80000000c00 */
[----:B------:R4:W5:Y:S04]  /*0ca0*/  LDS.128 R148, [R156+0x10] ;  /* 0x000010009c947984 */ /* 0x0009680000000c00 */
[----:B------:R-:W1:Y:S01]  /*0cb0*/  LDS.128 R152, [R202+UR8+-0x10] ;  /* 0xfffff008ca987984 */ /* 0x000e620008000c00 */
[----:B------:R-:W-:Y:S01]  /*0cc0*/  UIADD3 UR8, UPT, UPT, UR8, 0x100, URZ ;  /* 0x0000010008087890 */ /* 0x000fe2000fffe0ff */
[----:B----4-:R-:W-:-:S03]  /*0cd0*/  VIADD R156, R156, 0x100 ;  /* 0x000001009c9c7836 */ /* 0x010fc60000000000 */
[----:B------:R-:W-:Y:S01]  /*0ce0*/  UISETP.NE.AND UP0, UPT, UR8, 0x1020, UPT ;  /* 0x000010200800788c */ /* 0x000fe2000bf05270 */
[C---:B0-----:R-:W-:Y:S01]  /*0cf0*/  FFMA R4, R132.reuse, R136, R4 ;  /* 0x0000008884047223 */ /* 0x041fe20000000004 */
[C---:B------:R-:W-:Y:S01]  /*0d00*/  FFMA R5, R132.reuse, R137, R5 ;  /* 0x0000008984057223 */ /* 0x040fe20000000005 */
[C---:B------:R-:W-:Y:S01]  /*0d10*/  FFMA R6, R132.reuse, R138, R6 ;  /* 0x0000008a84067223 */ /* 0x040fe20000000006 */
[C---:B------:R-:W-:Y:S01]  /*0d20*/  FFMA R7, R132.reuse, R139, R7 ;  /* 0x0000008b84077223 */ /* 0x040fe20000000007 */
[C---:B--2---:R-:W-:Y:S01]  /*0d30*/  FFMA R8, R132.reuse, R140, R8 ;  /* 0x0000008c84087223 */ /* 0x044fe20000000008 */
[C---:B------:R-:W-:Y:S01]  /*0d40*/  FFMA R9, R132.reuse, R141, R9 ;  /* 0x0000008d84097223 */ /* 0x040fe20000000009 */
[C---:B------:R-:W-:Y:S01]  /*0d50*/  FFMA R10, R132.reuse, R142, R10 ;  /* 0x0000008e840a7223 */ /* 0x040fe2000000000a */
[C---:B------:R-:W-:Y:S01]  /*0d60*/  FFMA R11, R132.reuse, R143, R11 ;  /* 0x0000008f840b7223 */ /* 0x040fe2000000000b */
[C---:B---3--:R-:W-:Y:S01]  /*0d70*/  FFMA R12, R132.reuse, R144, R12 ;  /* 0x00000090840c7223 */ /* 0x048fe2000000000c */
[C---:B------:R-:W-:Y:S01]  /*0d80*/  FFMA R13, R132.reuse, R145, R13 ;  /* 0x00000091840d7223 */ /* 0x040fe2000000000d */
[C---:B------:R-:W-:Y:S01]  /*0d90*/  FFMA R14, R132.reuse, R146, R14 ;  /* 0x00000092840e7223 */ /* 0x040fe2000000000e */
[C---:B------:R-:W-:Y:S01]  /*0da0*/  FFMA R15, R132.reuse, R147, R15 ;  /* 0x00000093840f7223 */ /* 0x040fe2000000000f */
[C---:B-----5:R-:W-:Y:S01]  /*0db0*/  FFMA R16, R132.reuse, R148, R16 ;  /* 0x0000009484107223 */ /* 0x060fe20000000010 */
[C---:B------:R-:W-:Y:S01]  /*0dc0*/  FFMA R17, R132.reuse, R149, R17 ;  /* 0x0000009584117223 */ /* 0x040fe20000000011 */
[C---:B------:R-:W-:Y:S01]  /*0dd0*/  FFMA R18, R132.reuse, R150, R18 ;  /* 0x0000009684127223 */ /* 0x040fe20000000012 */
[----:B------:R-:W-:Y:S01]  /*0de0*/  FFMA R19, R132, R151, R19 ;  /* 0x0000009784137223 */ /* 0x000fe20000000013 */
[C---:B------:R-:W-:Y:S01]  /*0df0*/  FFMA R20, R133.reuse, R136, R20 ;  /* 0x0000008885147223 */ /* 0x040fe20000000014 */
        /* <DEDUP_REMOVED lines=47> */
[C---:B-1----:R-:W-:Y:S01]  /*10f0*/  FFMA R68, R152.reuse, R136, R68 ;  /* 0x0000008898447223 */ /* 0x042fe20000000044 */
        /* <DEDUP_REMOVED lines=63> */
[----:B------:R-:W-:Y:S06]  /*14f0*/  BRA.U UP0, `(.L_x_1) ;  /* 0xfffffff500d87547 */ /* 0x000fec000b83ffff */
[----:B------:R-:W-:Y:S01]  /*1500*/  BAR.SYNC.DEFER_BLOCKING 0x0 ;  /* 0x0000000000007b1d */ /* 0x000fe20000010000 */
[----:B------:R-:W-:Y:S01]  /*1510*/  IADD3 R196, P0, PT, R196, 0x40, RZ ;  /* 0x00000040c4c47810 */ /* 0x000fe20007f1e0ff */
[----:B------:R-:W-:-:S04]  /*1520*/  IMAD.WIDE R2, R205, 0x4, R2 ;  /* 0x00000004cd027825 */ /* 0x000fc800078e0202 */
[----:B------:R-:W-:Y:S01]  /*1530*/  IMAD.X R197, RZ, RZ, R197, P0 ;  /* 0x000000ffffc57224 */ /* 0x000fe200000e06c5 */
[----:B------:R-:W-:Y:S07]  /*1540*/  BRA.U !UP1, `(.L_x_2) ;  /* 0xfffffff1098c7547 */ /* 0x000fee000b83ffff */
.L_x_0:
[----:B------:R-:W0:Y:S01]  /*1550*/  LDC R141, c[0x0][0x39c] ;  /* 0x0000e700ff8d7b82 */ /* 0x000e220000000800 */
[C---:B------:R-:W-:Y:S01]  /*1560*/  SHF.L.U32 R2, R0.reuse, 0x1, RZ ;  /* 0x0000000100027819 */ /* 0x040fe200000006ff */
[----:B------:R-:W-:Y:S01]  /*1570*/  IMAD.SHL.U32 R0, R0, 0x10, RZ ;  /* 0x0000001000007824 */ /* 0x000fe200078e00ff */
[----:B------:R-:W1:Y:S02]  /*1580*/  LDCU.64 UR6, c[0x0][0x390] ;  /* 0x00007200ff0677ac */ /* 0x000e640008000a00 */
[----:B------:R-:W-:Y:S02]  /*1590*/  LOP3.LUT R2, R2, 0x38, RZ, 0xc0, !PT ;  /* 0x0000003802027812 */ /* 0x000fe400078ec0ff */
[----:B------:R-:W-:Y:S01]  /*15a0*/  LOP3.LUT R0, R0, 0x30, RZ, 0xc0, !PT ;  /* 0x0000003000007812 */ /* 0x000fe200078ec0ff */
[----:B0-----:R-:W-:-:S04]  /*15b0*/  IMAD R198, R141, UR5, R198 ;  /* 0x000000058dc67c24 */ /* 0x001fc8000f8e02c6 */
[----:B------:R-:W-:-:S04]  /*15c0*/  IMAD R0, R2, R141, R0 ;  /* 0x0000008d02007224 */ /* 0x000fc800078e0200 */
[----:B------:R-:W-:Y:S01]  /*15d0*/  VIADD R133, R0, 0x8 ;  /* 0x0000000800857836 */ /* 0x000fe20000000000 */
[----:B------:R-:W-:Y:S01]  /*15e0*/  IADD3 R3, P0, PT, R198, R0, RZ ;  /* 0x00000000c6037210 */ /* 0x000fe20007f1e0ff */
[----:B------:R-:W-:-:S03]  /*15f0*/  VIADD R135, R0, 0xc ;  /* 0x0000000c00877836 */ /* 0x000fc60000000000 */
[C---:B------:R-:W-:Y:S01]  /*1600*/  LEA.HI.X.SX32 R132, R0.reuse, RZ, 0x1, P0 ;  /* 0x000000ff00847211 */ /* 0x040fe200000f0eff */
[----:B------:R-:W-:Y:S01]  /*1610*/  IMAD.IADD R0, R0, 0x1, R141 ;  /* 0x0000000100007824 */ /* 0x000fe200078e028d */
[C---:B-1----:R-:W-:Y:S02]  /*1620*/  LEA R2, P0, R3.reuse, UR6, 0x2 ;  /* 0x0000000603027c11 */ /* 0x042fe4000f8010ff */
[----:B------:R-:W-:Y:S01]  /*1630*/  IADD3 R140, P1, PT, R198, R133, RZ ;  /* 0x00000085c68c7210 */ /* 0x000fe20007f3e0ff */
[----:B------:R-:W-:Y:S01]  /*1640*/  VIADD R145, R0, 0x8 ;  /* 0x0000000800917836 */ /* 0x000fe20000000000 */
[----:B------:R-:W-:Y:S01]  /*1650*/  IADD3 R137, P2, PT, R198, R135, RZ ;  /* 0x00000087c6897210 */ /* 0x000fe20007f5e0ff */
[----:B------:R-:W-:Y:S01]  /*1660*/  VIADD R147, R0, 0xc ;  /* 0x0000000c00937836 */ /* 0x000fe20000000000 */
[----:B------:R-:W-:Y:S02]  /*1670*/  LEA.HI.X R3, R3, UR7, R132, 0x2, P0 ;  /* 0x0000000703037c11 */ /* 0x000fe400080f1484 */
[----:B------:R-:W-:-:S02]  /*1680*/  LEA.HI.X.SX32 R133, R133, RZ, 0x1, P1 ;  /* 0x000000ff85857211 */ /* 0x000fc400008f0eff */
[----:B------:R-:W-:Y:S01]  /*1690*/  IADD3 R136, P0, PT, R198, R0, RZ ;  /* 0x00000000c6887210 */ /* 0x000fe20007f1e0ff */
[----:B------:R-:W-:Y:S01]  /*16a0*/  STG.E.128 desc[UR10][R2.64], R4 ;  /* 0x0000000402007986 */ /* 0x000fe2000c101d0a */
[----:B------:R-:W-:Y:S02]  /*16b0*/  LEA.HI.X.SX32 R138, R135, RZ, 0x1, P2 ;  /* 0x000000ff878a7211 */ /* 0x000fe400010f0eff */
[C---:B------:R-:W-:Y:S01]  /*16c0*/  LEA R134, P1, R137.reuse, UR6, 0x2 ;  /* 0x0000000689867c11 */ /* 0x040fe2000f8210ff */
[----:B------:R0:W-:Y:S01]  /*16d0*/  STG.E.128 desc[UR10][R2.64+0x10], R8 ;  /* 0x0000100802007986 */ /* 0x0001e2000c101d0a */
[C---:B------:R-:W-:Y:S02]  /*16e0*/  LEA.HI.X.SX32 R139, R0.reuse, RZ, 0x1, P0 ;  /* 0x000000ff008b7211 */ /* 0x040fe400000f0eff */
[----:B------:R-:W-:Y:S01]  /*16f0*/  LEA.HI.X R135, R137, UR7, R138, 0x2, P1 ;  /* 0x0000000789877c11 */ /* 0x000fe200088f148a */
[----:B------:R-:W-:Y:S01]  /*1700*/  VIADD R137, R0, 0x4 ;  /* 0x0000000400897836 */ /* 0x000fe20000000000 */
[----:B------:R-:W-:Y:S01]  /*1710*/  LEA R142, P0, R136, UR6, 0x2 ;  /* 0x00000006888e7c11 */ /* 0x000fe2000f8010ff */
[----:B------:R-:W-:Y:S01]  /*1720*/  IMAD.IADD R0, R0, 0x1, R141 ;  /* 0x0000000100007824 */ /* 0x000fe200078e028d */
[----:B------:R-:W-:-:S02]  /*1730*/  LEA R132, P2, R140, UR6, 0x2 ;  /* 0x000000068c847c11 */ /* 0x000fc4000f8410ff */
[----:B------:R-:W-:Y:S02]  /*1740*/  LEA.HI.X R143, R136, UR7, R139, 0x2, P0 ;  /* 0x00000007888f7c11 */ /* 0x000fe400080f148b */
[----:B------:R-:W-:Y:S02]  /*1750*/  IADD3 R136, P0, PT, R198, R137, RZ ;  /* 0x00000089c6887210 */ /* 0x000fe40007f1e0ff */
[----:B------:R-:W-:Y:S02]  /*1760*/  LEA.HI.X R133, R140, UR7, R133, 0x2, P2 ;  /* 0x000000078c857c11 */ /* 0x000fe400090f1485 */
[----:B------:R-:W-:Y:S02]  /*1770*/  LEA.HI.X.SX32 R139, R137, RZ, 0x1, P0 ;  /* 0x000000ff898b7211 */ /* 0x000fe400000f0eff */
[----:B------:R-:W-:Y:S01]  /*1780*/  LEA R138, P0, R136, UR6, 0x2 ;  /* 0x00000006888a7c11 */ /* 0x000fe2000f8010ff */
[----:B0-----:R-:W-:Y:S01]  /*1790*/  VIADD R11, R0, 0x8 ;  /* 0x00000008000b7836 */ /* 0x001fe20000000000 */
[----:B------:R-:W-:Y:S01]  /*17a0*/  IADD3 R140, P2, PT, R198, R147, RZ ;  /* 0x00000093c68c7210 */ /* 0x000fe20007f5e0ff */
[----:B------:R0:W-:Y:S01]  /*17b0*/  STG.E.128 desc[UR10][R132.64], R12 ;  /* 0x0000000c84007986 */ /* 0x0001e2000c101d0a */
[----:B------:R-:W-:-:S02]  /*17c0*/  LEA.HI.X R139, R136, UR7, R139, 0x2, P0 ;  /* 0x00000007888b7c11 */ /* 0x000fc400080f148b */
[C---:B------:R-:W-:Y:S01]  /*17d0*/  IADD3 R5, P0, PT, R198.reuse, R0, RZ ;  /* 0x00000000c6057210 */ /* 0x040fe20007f1e0ff */
[----:B------:R1:W-:Y:S01]  /*17e0*/  STG.E.128 desc[UR10][R134.64], R16 ;  /* 0x0000001086007986 */ /* 0x0003e2000c101d0a */
[----:B------:R-:W-:Y:S02]  /*17f0*/  IADD3 R144, P1, PT, R198, R145, RZ ;  /* 0x00000091c6907210 */ /* 0x000fe40007f3e0ff */
[----:B------:R-:W-:Y:S01]  /*1800*/  LEA.HI.X.SX32 R147, R147, RZ, 0x1, P2 ;  /* 0x000000ff93937211 */ /* 0x000fe200010f0eff */
[----:B------:R2:W-:Y:S01]  /*1810*/  STG.E.128 desc[UR10][R142.64], R20 ;  /* 0x000000148e007986 */ /* 0x0005e2000c101d0a */
[----:B------:R-:W-:Y:S02]  /*1820*/  LEA.HI.X.SX32 R6, R0, RZ, 0x1, P0 ;  /* 0x000000ff00067211 */ /* 0x000fe400000f0eff */
[----:B------:R-:W-:Y:S01]  /*1830*/  LEA.HI.X.SX32 R145, R145, RZ, 0x1, P1 ;  /* 0x000000ff91917211 */ /* 0x000fe200008f0eff */
[----:B------:R-:W-:Y:S01]  /*1840*/  STG.E.128 desc[UR10][R138.64], R24 ;  /* 0x000000188a007986 */ /* 0x000fe2000c101d0a */
[----:B------:R-:W-:-:S02]  /*1850*/  LEA R136, P2, R144, UR6, 0x2 ;  /* 0x0000000690887c11 */ /* 0x000fc4000f8410ff */
[----:B------:R-:W-:Y:S02]  /*1860*/  LEA R4, P0, R5, UR6, 0x2 ;  /* 0x0000000605047c11 */ /* 0x000fe4000f8010ff */
[----:B------:R-:W-:Y:S02]  /*1870*/  IADD3 R9, PT, PT, R137, R141, RZ ;  /* 0x0000008d89097210 */ /* 0x000fe40007ffe0ff */
[----:B------:R-:W-:Y:S01]  /*1880*/  LEA.HI.X R137, R144, UR7, R145, 0x2, P2 ;  /* 0x0000000790897c11 */ /* 0x000fe200090f1491 */
[C---:B------:R-:W-:Y:S01]  /*1890*/  VIADD R145, R0.reuse, 0xc ;  /* 0x0000000c00917836 */ /* 0x040fe20000000000 */
[----:B------:R-:W-:Y:S01]  /*18a0*/  LEA.HI.X R5, R5, UR7, R6, 0x2, P0 ;  /* 0x0000000705057c11 */ /* 0x000fe200080f1406 */
[----:B------:R-:W-:Y:S01]  /*18b0*/  IMAD.IADD R0, R0, 0x1, R141 ;  /* 0x0000000100007824 */ /* 0x000fe200078e028d */
[----:B------:R-:W-:Y:S01]  /*18c0*/  IADD3 R7, P0, PT, R198, R9, RZ ;  /* 0x00000009c6077210 */ /* 0x000fe20007f1e0ff */
[----:B------:R3:W-:Y:S01]  /*18d0*/  STG.E.128 desc[UR10][R136.64], R28 ;  /* 0x0000001c88007986 */ /* 0x0007e2000c101d0a */
[----:B------:R-:W-:Y:S01]  /*18e0*/  LEA R2, P1, R140, UR6, 0x2 ;  /* 0x000000068c027c11 */ /* 0x000fe2000f8210ff */
[----:B0-----:R-:W-:Y:S01]  /*18f0*/  VIADD R133, R0, 0x8 ;  /* 0x0000000800857836 */ /* 0x001fe20000000000 */
[----:B------:R-:W-:-:S02]  /*1900*/  LEA.HI.X.SX32 R8, R9, RZ, 0x1, P0 ;  /* 0x000000ff09087211 */ /* 0x000fc400000f0eff */
[----:B------:R-:W-:Y:S02]  /*1910*/  LEA.HI.X R3, R140, UR7, R147, 0x2, P1 ;  /* 0x000000078c037c11 */ /* 0x000fe400088f1493 */
[C---:B------:R-:W-:Y:S02]  /*1920*/  LEA R6, P0, R7.reuse, UR6, 0x2 ;  /* 0x0000000607067c11 */ /* 0x040fe4000f8010ff */
[C---:B------:R-:W-:Y:S01]  /*1930*/  IADD3 R146, P2, PT, R198.reuse, R145, RZ ;  /* 0x00000091c6927210 */ /* 0x040fe20007f5e0ff */
[----:B------:R-:W-:Y:S01]  /*1940*/  STG.E.128 desc[UR10][R2.64], R32 ;  /* 0x0000002002007986 */ /* 0x000fe2000c101d0a */
[----:B------:R-:W-:Y:S02]  /*1950*/  IADD3 R140, P1, PT, R198, R11, RZ ;  /* 0x0000000bc68c7210 */ /* 0x000fe40007f3e0ff */
[----:B------:R-:W-:Y:S01]  /*1960*/  LEA.HI.X R7, R7, UR7, R8, 0x2, P0 ;  /* 0x0000000707077c11 */ /* 0x000fe200080f1408 */
[----:B------:R-:W-:Y:S01]  /*1970*/  STG.E.128 desc[UR10][R4.64], R36 ;  /* 0x0000002404007986 */ /* 0x000fe2000c101d0a */
[----:B------:R-:W-:-:S02]  /*1980*/  LEA.HI.X.SX32 R145, R145, RZ, 0x1, P2 ;  /* 0x000000ff91917211 */ /* 0x000fc400010f0eff */
[----:B------:R-:W-:Y:S01]  /*1990*/  IADD3 R144, P0, PT, R198, R0, RZ ;  /* 0x00000000c6907210 */ /* 0x000fe20007f1e0ff */
[----:B------:R-:W-:Y:S01]  /*19a0*/  STG.E.128 desc[UR10][R6.64], R40 ;  /* 0x0000002806007986 */ /* 0x000fe2000c101d0a */
[----:B------:R-:W-:Y:S02]  /*19b0*/  LEA.HI.X.SX32 R11, R11, RZ, 0x1, P1 ;  /* 0x000000ff0b0b7211 */ /* 0x000fe400008f0eff */
[----:B------:R-:W-:Y:S02]  /*19c0*/  LEA R12, P2, R140, UR6, 0x2 ;  /* 0x000000068c0c7c11 */ /* 0x000fe4000f8410ff */
[----:B------:R-:W-:Y:S02]  /*19d0*/  LEA.HI.X.SX32 R15, R0, RZ, 0x1, P0 ;  /* 0x000000ff000f7211 */ /* 0x000fe400000f0eff */
[----:B------:R-:W-:Y:S01]  /*19e0*/  LEA.HI.X R13, R140, UR7, R11, 0x2, P2 ;  /* 0x000000078c0d7c11 */ /* 0x000fe200090f140b */
[----:B------:R-:W-:Y:S01]  /*19f0*/  IMAD.IADD R140, R9, 0x1, R141 ;  /* 0x00000001098c7824 */ /* 0x000fe200078e028d */
[----:B------:R-:W-:-:S02]  /*1a00*/  LEA R8, P0, R144, UR6, 0x2 ;  /* 0x0000000690087c11 */ /* 0x000fc4000f8010ff */
[----:B------:R-:W-:Y:S01]  /*1a10*/  LEA R10, P1, R146, UR6, 0x2 ;  /* 0x00000006920a7c11 */ /* 0x000fe2000f8210ff */
[----:B------:R-:W-:Y:S01]  /*1a20*/  STG.E.128 desc[UR10][R12.64], R44 ;  /* 0x0000002c0c007986 */ /* 0x000fe2000c101d0a */
[----:B------:R-:W-:Y:S02]  /*1a30*/  LEA.HI.X R9, R144, UR7, R15, 0x2, P0 ;  /* 0x0000000790097c11 */ /* 0x000fe400080f140f */
[----:B------:R-:W-:Y:S02]  /*1a40*/  IADD3 R15, P0, PT, R198, R140, RZ ;  /* 0x0000008cc60f7210 */ /* 0x000fe40007f1e0ff */
[----:B------:R-:W-:Y:S01]  /*1a50*/  LEA.HI.X R11, R146, UR7, R145, 0x2, P1 ;  /* 0x00000007920b7c11 */ /* 0x000fe200088f1491 */
[----:B------:R-:W-:Y:S01]  /*1a60*/  VIADD R145, R0, 0xc ;  /* 0x0000000c00917836 */ /* 0x000fe20000000000 */
[----:B------:R-:W-:Y:S01]  /*1a70*/  LEA.HI.X.SX32 R132, R140, RZ, 0x1, P0 ;  /* 0x000000ff8c847211 */ /* 0x000fe200000f0eff */
[----:B------:R-:W-:Y:S01]  /*1a80*/  IMAD.IADD R0, R0, 0x1, R141 ;  /* 0x0000000100007824 */ /* 0x000fe200078e028d */
[----:B------:R-:W-:Y:S01]  /*1a90*/  LEA R14, P0, R15, UR6, 0x2 ;  /* 0x000000060f0e7c11 */ /* 0x000fe2000f8010ff */
[----:B------:R-:W-:Y:S01]  /*1aa0*/  STG.E.128 desc[UR10][R10.64], R48 ;  /* 0x000000300a007986 */ /* 0x000fe2000c101d0a */
[----:B------:R-:W-:-:S02]  /*1ab0*/  IADD3 R147, P1, PT, R198, R133, RZ ;  /* 0x00000085c6937210 */ /* 0x000fc40007f3e0ff */
[----:B------:R-:W-:Y:S01]  /*1ac0*/  LEA.HI.X R15, R15, UR7, R132, 0x2, P0 ;  /* 0x000000070f0f7c11 */ /* 0x000fe200080f1484 */
[----:B------:R-:W-:Y:S01]  /*1ad0*/  STG.E.128 desc[UR10][R8.64], R52 ;  /* 0x0000003408007986 */ /* 0x000fe2000c101d0a */
[C---:B------:R-:W-:Y:S02]  /*1ae0*/  IADD3 R144, P0, PT, R198.reuse, R0, RZ ;  /* 0x00000000c6907210 */ /* 0x040fe40007f1e0ff */
[----:B------:R-:W-:Y:S01]  /*1af0*/  IADD3 R146, P2, PT, R198, R145, RZ ;  /* 0x00000091c6927210 */ /* 0x000fe20007f5e0ff */
[----:B------:R-:W-:Y:S01]  /*1b00*/  STG.E.128 desc[UR10][R14.64], R56 ;  /* 0x000000380e007986 */ /* 0x000fe2000c101d0a */
[----:B-1----:R-:W-:Y:S02]  /*1b10*/  LEA.HI.X.SX32 R17, R0, RZ, 0x1, P0 ;  /* 0x000000ff00117211 */ /* 0x002fe400000f0eff */
[----:B------:R-:W-:Y:S02]  /*1b20*/  LEA R16, P0, R144, UR6, 0x2 ;  /* 0x0000000690107c11 */ /* 0x000fe4000f8010ff */
[----:B------:R-:W-:-:S02]  /*1b30*/  IADD3 R140, PT, PT, R140, R141, RZ ;  /* 0x0000008d8c8c7210 */ /* 0x000fc40007ffe0ff */
[----:B------:R-:W-:Y:S02]  /*1b40*/  LEA.HI.X.SX32 R148, R133, RZ, 0x1, P1 ;  /* 0x000000ff85947211 */ /* 0x000fe400008f0eff */
[----:B------:R-:W-:Y:S02]  /*1b50*/  LEA.HI.X.SX32 R145, R145, RZ, 0x1, P2 ;  /* 0x000000ff91917211 */ /* 0x000fe400010f0eff */
[----:B------:R-:W-:Y:S02]  /*1b60*/  LEA R132, P2, R147, UR6, 0x2 ;  /* 0x0000000693847c11 */ /* 0x000fe4000f8410ff */
[----:B------:R-:W-:Y:S02]  /*1b70*/  LEA R18, P1, R146, UR6, 0x2 ;  /* 0x0000000692127c11 */ /* 0x000fe4000f8210ff */
[----:B------:R-:W-:Y:S02]  /*1b80*/  LEA.HI.X R17, R144, UR7, R17, 0x2, P0 ;  /* 0x0000000790117c11 */ /* 0x000fe400080f1411 */
[----:B------:R-:W-:-:S02]  /*1b90*/  IADD3 R135, P0, PT, R198, R140, RZ ;  /* 0x0000008cc6877210 */ /* 0x000fc40007f1e0ff */
[----:B------:R-:W-:Y:S01]  /*1ba0*/  LEA.HI.X R133, R147, UR7, R148, 0x2, P2 ;  /* 0x0000000793857c11 */ /* 0x000fe200090f1494 */
[----:B------:R-:W-:Y:S01]  /*1bb0*/  VIADD R147, R0, 0xc ;  /* 0x0000000c00937836 */ /* 0x000fe20000000000 */
[----:B------:R-:W-:Y:S01]  /*1bc0*/  LEA.HI.X R19, R146, UR7, R145, 0x2, P1 ;  /* 0x0000000792137c11 */ /* 0x000fe200088f1491 */
[----:B------:R-:W-:Y:S01]  /*1bd0*/  VIADD R145, R0, 0x8 ;  /* 0x0000000800917836 */ /* 0x000fe20000000000 */
[----:B------:R-:W-:Y:S01]  /*1be0*/  LEA.HI.X.SX32 R144, R140, RZ, 0x1, P0 ;  /* 0x000000ff8c907211 */ /* 0x000fe200000f0eff */
[--C-:B------:R-:W-:Y:S01]  /*1bf0*/  IMAD.IADD R0, R0, 0x1, R141.reuse ;  /* 0x0000000100007824 */ /* 0x100fe200078e028d */
[C---:B------:R-:W-:Y:S01]  /*1c00*/  LEA R134, P0, R135.reuse, UR6, 0x2 ;  /* 0x0000000687867c11 */ /* 0x040fe2000f8010ff */
[----:B------:R-:W-:Y:S01]  /*1c10*/  IMAD.IADD R140, R140, 0x1, R141 ;  /* 0x000000018c8c7824 */ /* 0x000fe200078e028d */
[----:B------:R-:W-:Y:S01]  /*1c20*/  IADD3 R146, P2, PT, R198, R147, RZ ;  /* 0x00000093c6927210 */ /* 0x000fe20007f5e0ff */
[----:B------:R-:W-:Y:S01]  /*1c30*/  VIADD R149, R0, 0xc ;  /* 0x0000000c00957836 */ /* 0x000fe20000000000 */
[----:B------:R-:W-:Y:S01]  /*1c40*/  LEA.HI.X R135, R135, UR7, R144, 0x2, P0 ;  /* 0x0000000787877c11 */ /* 0x000fe200080f1490 */
[----:B------:R-:W-:Y:S01]  /*1c50*/  STG.E.128 desc[UR10][R132.64], R60 ;  /* 0x0000003c84007986 */ /* 0x000fe2000c101d0a */
[----:B------:R-:W-:-:S02]  /*1c60*/  IADD3 R144, P0, PT, R198, R0, RZ ;  /* 0x00000000c6907210 */ /* 0x000fc40007f1e0ff */
[----:B------:R-:W-:Y:S01]  /*1c70*/  IADD3 R148, P1, PT, R198, R145, RZ ;  /* 0x00000091c6947210 */ /* 0x000fe20007f3e0ff */
[----:B------:R-:W-:Y:S01]  /*1c80*/  STG.E.128 desc[UR10][R18.64], R64 ;  /* 0x0000004012007986 */ /* 0x000fe2000c101d0a */
[----:B------:R-:W-:Y:S02]  /*1c90*/  LEA.HI.X.SX32 R147, R147, RZ, 0x1, P2 ;  /* 0x000000ff93937211 */ /* 0x000fe400010f0eff */
[----:B--2---:R-:W-:Y:S01]  /*1ca0*/  LEA.HI.X.SX32 R143, R0, RZ, 0x1, P0 ;  /* 0x000000ff008f7211 */ /* 0x004fe200000f0eff */
[----:B------:R-:W-:Y:S01]  /*1cb0*/  STG.E.128 desc[UR10][R16.64], R68 ;  /* 0x0000004410007986 */ /* 0x000fe2000c101d0a */
[----:B------:R-:W-:Y:S02]  /*1cc0*/  LEA.HI.X.SX32 R145, R145, RZ, 0x1, P1 ;  /* 0x000000ff91917211 */ /* 0x000fe400008f0eff */
[----:B------:R-:W-:Y:S01]  /*1cd0*/  LEA R20, P2, R148, UR6, 0x2 ;  /* 0x0000000694147c11 */ /* 0x000fe2000f8410ff */
[----:B------:R-:W-:Y:S01]  /*1ce0*/  STG.E.128 desc[UR10][R134.64], R72 ;  /* 0x0000004886007986 */ /* 0x000fe2000c101d0a */
[----:B------:R-:W-:-:S02]  /*1cf0*/  LEA R142, P0, R144, UR6, 0x2 ;  /* 0x00000006908e7c11 */ /* 0x000fc4000f8010ff */
[----:B------:R-:W-:Y:S02]  /*1d00*/  LEA R22, P1, R146, UR6, 0x2 ;  /* 0x0000000692167c11 */ /* 0x000fe4000f8210ff */
[----:B------:R-:W-:Y:S02]  /*1d10*/  LEA.HI.X R21, R148, UR7, R145, 0x2, P2 ;  /* 0x0000000794157c11 */ /* 0x000fe400090f1491 */
[----:B------:R-:W-:Y:S02]  /*1d20*/  LEA.HI.X R143, R144, UR7, R143, 0x2, P0 ;  /* 0x00000007908f7c11 */ /* 0x000fe400080f148f */
[----:B------:R-:W-:Y:S01]  /*1d30*/  IADD3 R145, P0, PT, R198, R140, RZ ;  /* 0x0000008cc6917210 */ /* 0x000fe20007f1e0ff */
[----:B------:R-:W-:Y:S01]  /*1d40*/  STG.E.128 desc[UR10][R20.64], R76 ;  /* 0x0000004c14007986 */ /* 0x000fe2000c101d0a */
[----:B------:R-:W-:Y:S01]  /*1d50*/  LEA.HI.X R23, R146, UR7, R147, 0x2, P1 ;  /* 0x0000000792177c11 */ /* 0x000fe200088f1493 */
[----:B------:R-:W-:Y:S01]  /*1d60*/  VIADD R147, R0, 0x8 ;  /* 0x0000000800937836 */ /* 0x000fe20000000000 */
[----:B------:R-:W-:Y:S01]  /*1d70*/  LEA.HI.X.SX32 R146, R140, RZ, 0x1, P0 ;  /* 0x000000ff8c927211 */ /* 0x000fe200000f0eff */
[--C-:B------:R-:W-:Y:S01]  /*1d80*/  IMAD.IADD R0, R0, 0x1, R141.reuse ;  /* 0x0000000100007824 */ /* 0x100fe200078e028d */
[C---:B------:R-:W-:Y:S01]  /*1d90*/  LEA R144, P0, R145.reuse, UR6, 0x2 ;  /* 0x0000000691907c11 */ /* 0x040fe2000f8010ff */
[----:B------:R-:W-:Y:S01]  /*1da0*/  STG.E.128 desc[UR10][R22.64], R80 ;  /* 0x0000005016007986 */ /* 0x000fe2000c101d0a */
[----:B------:R-:W-:Y:S01]  /*1db0*/  IADD3 R148, P2, PT, R198, R149, RZ ;  /* 0x00000095c6947210 */ /* 0x000fe20007f5e0ff */
[----:B------:R-:W-:Y:S01]  /*1dc0*/  IMAD.IADD R151, R0, 0x1, R141 ;  /* 0x0000000100977824 */ /* 0x000fe200078e028d */
[----:B------:R-:W-:Y:S01]  /*1dd0*/  LEA.HI.X R145, R145, UR7, R146, 0x2, P0 ;  /* 0x0000000791917c11 */ /* 0x000fe200080f1492 */
[----:B------:R-:W-:Y:S01]  /*1de0*/  STG.E.128 desc[UR10][R142.64], R84 ;  /* 0x000000548e007986 */ /* 0x000fe2000c101d0a */
[C---:B------:R-:W-:Y:S01]  /*1df0*/  IADD3 R146, P0, PT, R198.reuse, R0, RZ ;  /* 0x00000000c6927210 */ /* 0x040fe20007f1e0ff */
[C---:B---3--:R-:W-:Y:S01]  /*1e00*/  VIADD R29, R151.reuse, 0x8 ;  /* 0x00000008971d7836 */ /* 0x048fe20000000000 */
[----:B------:R-:W-:Y:S01]  /*1e10*/  IADD3 R150, P1, PT, R198, R147, RZ ;  /* 0x00000093c6967210 */ /* 0x000fe20007f3e0ff */
[----:B------:R-:W-:Y:S01]  /*1e20*/  VIADD R31, R151, 0xc ;  /* 0x0000000c971f7836 */ /* 0x000fe20000000000 */
[----:B------:R-:W-:Y:S01]  /*1e30*/  LEA.HI.X.SX32 R149, R149, RZ, 0x1, P2 ;  /* 0x000000ff95957211 */ /* 0x000fe200010f0eff */
[----:B------:R-:W-:Y:S01]  /*1e40*/  STG.E.128 desc[UR10][R144.64], R88 ;  /* 0x0000005890007986 */ /* 0x000fe2000c101d0a */
[----:B------:R-:W-:-:S02]  /*1e50*/  LEA.HI.X.SX32 R139, R0, RZ, 0x1, P0 ;  /* 0x000000ff008b7211 */ /* 0x000fc400000f0eff */
[----:B------:R-:W-:Y:S02]  /*1e60*/  LEA.HI.X.SX32 R147, R147, RZ, 0x1, P1 ;  /* 0x000000ff93937211 */ /* 0x000fe400008f0eff */
[----:B------:R-:W-:Y:S02]  /*1e70*/  LEA R24, P2, R150, UR6, 0x2 ;  /* 0x0000000696187c11 */ /* 0x000fe4000f8410ff */
[----:B------:R-:W-:Y:S02]  /*1e80*/  LEA R138, P0, R146, UR6, 0x2 ;  /* 0x00000006928a7c11 */ /* 0x000fe4000f8010ff */
[----:B------:R-:W-:Y:S02]  /*1e90*/  IADD3 R140, PT, PT, R140, R141, RZ ;  /* 0x0000008d8c8c7210 */ /* 0x000fe40007ffe0ff */
[----:B------:R-:W-:Y:S01]  /*1ea0*/  LEA.HI.X R25, R150, UR7, R147, 0x2, P2 ;  /* 0x0000000796197c11 */ /* 0x000fe200090f1493 */
[----:B------:R-:W-:Y:S01]  /*1eb0*/  VIADD R147, R0, 0x8 ;  /* 0x0000000800937836 */ /* 0x000fe20000000000 */
[----:B------:R-:W-:Y:S01]  /*1ec0*/  LEA.HI.X R139, R146, UR7, R139, 0x2, P0 ;  /* 0x00000007928b7c11 */ /* 0x000fe200080f148b */
[----:B------:R-:W-:Y:S01]  /*1ed0*/  IMAD.IADD R153, R140, 0x1, R141 ;  /* 0x000000018c997824 */ /* 0x000fe200078e028d */
[----:B------:R-:W-:Y:S01]  /*1ee0*/  LEA R26, P1, R148, UR6, 0x2 ;  /* 0x00000006941a7c11 */ /* 0x000fe2000f8210ff */
[----:B------:R-:W-:Y:S01]  /*1ef0*/  STG.E.128 desc[UR10][R24.64], R92 ;  /* 0x0000005c18007986 */ /* 0x000fe2000c101d0a */
[----:B------:R-:W-:-:S02]  /*1f00*/  IADD3 R146, P0, PT, R198, R140, RZ ;  /* 0x0000008cc6927210 */ /* 0x000fc40007f1e0ff */
[----:B------:R-:W-:Y:S01]  /*1f10*/  LEA.HI.X R27, R148, UR7, R149, 0x2, P1 ;  /* 0x00000007941b7c11 */ /* 0x000fe200088f1495 */
[----:B------:R-:W-:Y:S01]  /*1f20*/  VIADD R149, R0, 0xc ;  /* 0x0000000c00957836 */ /* 0x000fe20000000000 */
[----:B------:R-:W-:Y:S02]  /*1f30*/  LEA.HI.X.SX32 R141, R140, RZ, 0x1, P0 ;  /* 0x000000ff8c8d7211 */ /* 0x000fe400000f0eff */
[----:B------:R-:W-:Y:S01]  /*1f40*/  LEA R140, P0, R146, UR6, 0x2 ;  /* 0x00000006928c7c11 */ /* 0x000fe2000f8010ff */
[----:B------:R-:W-:Y:S01]  /*1f50*/  STG.E.128 desc[UR10][R26.64], R96 ;  /* 0x000000601a007986 */ /* 0x000fe2000c101d0a */
[----:B------:R-:W-:Y:S02]  /*1f60*/  IADD3 R150, P1, PT, R198, R147, RZ ;  /* 0x00000093c6967210 */ /* 0x000fe40007f3e0ff */
[----:B------:R-:W-:Y:S01]  /*1f70*/  LEA.HI.X R141, R146, UR7, R141, 0x2, P0 ;  /* 0x00000007928d7c11 */ /* 0x000fe200080f148d */
[----:B------:R-:W-:Y:S01]  /*1f80*/  STG.E.128 desc[UR10][R138.64], R100 ;  /* 0x000000648a007986 */ /* 0x000fe2000c101d0a */
[----:B------:R-:W-:-:S02]  /*1f90*/  LEA.HI.X.SX32 R147, R147, RZ, 0x1, P1 ;  /* 0x000000ff93937211 */ /* 0x000fc400008f0eff */
[----:B------:R-:W-:Y:S01]  /*1fa0*/  IADD3 R152, P2, PT, R198, R149, RZ ;  /* 0x00000095c6987210 */ /* 0x000fe20007f5e0ff */
[----:B------:R-:W-:Y:S01]  /*1fb0*/  STG.E.128 desc[UR10][R140.64], R104 ;  /* 0x000000688c007986 */ /* 0x000fe2000c101d0a */
[----:B------:R-:W-:Y:S02]  /*1fc0*/  LEA R146, P1, R150, UR6, 0x2 ;  /* 0x0000000696927c11 */ /* 0x000fe4000f8210ff */
[----:B------:R-:W-:Y:S02]  /*1fd0*/  IADD3 R0, P0, PT, R198, R151, RZ ;  /* 0x00000097c6007210 */ /* 0x000fe40007f1e0ff */
[----:B------:R-:W-:Y:S02]  /*1fe0*/  LEA.HI.X.SX32 R149, R149, RZ, 0x1, P2 ;  /* 0x000000ff95957211 */ /* 0x000fe400010f0eff */
[----:B------:R-:W-:Y:S02]  /*1ff0*/  LEA.HI.X R147, R150, UR7, R147, 0x2, P1 ;  /* 0x0000000796937c11 */ /* 0x000fe400088f1493 */
[----:B------:R-:W-:-:S02]  /*2000*/  LEA.HI.X.SX32 R155, R151, RZ, 0x1, P0 ;  /* 0x000000ff979b7211 */ /* 0x000fc400000f0eff */
[----:B------:R-:W-:Y:S01]  /*2010*/  LEA R148, P2, R152, UR6, 0x2 ;  /* 0x0000000698947c11 */ /* 0x000fe2000f8410ff */
[----:B------:R-:W-:Y:S01]  /*2020*/  STG.E.128 desc[UR10][R146.64], R108 ;  /* 0x0000006c92007986 */ /* 0x000fe2000c101d0a */
[----:B------:R-:W-:Y:S02]  /*2030*/  LEA R150, P0, R0, UR6, 0x2 ;  /* 0x0000000600967c11 */ /* 0x000fe4000f8010ff */
[----:B------:R-:W-:Y:S02]  /*2040*/  LEA.HI.X R149, R152, UR7, R149, 0x2, P2 ;  /* 0x0000000798957c11 */ /* 0x000fe400090f1495 */
[----:B------:R-:W-:Y:S02]  /*2050*/  LEA.HI.X R151, R0, UR7, R155, 0x2, P0 ;  /* 0x0000000700977c11 */ /* 0x000fe400080f149b */
[C---:B------:R-:W-:Y:S01]  /*2060*/  IADD3 R152, P0, PT, R198.reuse, R153, RZ ;  /* 0x00000099c6987210 */ /* 0x040fe20007f1e0ff */
[----:B------:R-:W-:Y:S01]  /*2070*/  STG.E.128 desc[UR10][R148.64], R112 ;  /* 0x0000007094007986 */ /* 0x000fe2000c101d0a */
[----:B------:R-:W-:-:S02]  /*2080*/  IADD3 R0, P1, PT, R198, R29, RZ ;  /* 0x0000001dc6007210 */ /* 0x000fc40007f3e0ff */
[----:B------:R-:W-:Y:S01]  /*2090*/  IADD3 R198, P2, PT, R198, R31, RZ ;  /* 0x0000001fc6c67210 */ /* 0x000fe20007f5e0ff */
[----:B------:R-:W-:Y:S01]  /*20a0*/  STG.E.128 desc[UR10][R150.64], R116 ;  /* 0x0000007496007986 */ /* 0x000fe2000c101d0a */
[----:B------:R-:W-:Y:S02]  /*20b0*/  LEA.HI.X.SX32 R155, R153, RZ, 0x1, P0 ;  /* 0x000000ff999b7211 */ /* 0x000fe400000f0eff */
[----:B------:R-:W-:Y:S02]  /*20c0*/  LEA.HI.X.SX32 R153, R29, RZ, 0x1, P1 ;  /* 0x000000ff1d997211 */ /* 0x000fe400008f0eff */
[----:B------:R-:W-:Y:S02]  /*20d0*/  LEA R28, P0, R152, UR6, 0x2 ;  /* 0x00000006981c7c11 */ /* 0x000fe4000f8010ff */
[----:B------:R-:W-:Y:S02]  /*20e0*/  LEA.HI.X.SX32 R137, R31, RZ, 0x1, P2 ;  /* 0x000000ff1f897211 */ /* 0x000fe400010f0eff */
[----:B------:R-:W-:-:S02]  /*20f0*/  LEA R30, P1, R0, UR6, 0x2 ;  /* 0x00000006001e7c11 */ /* 0x000fc4000f8210ff */
[----:B------:R-:W-:Y:S02]  /*2100*/  LEA R136, P2, R198, UR6, 0x2 ;  /* 0x00000006c6887c11 */ /* 0x000fe4000f8410ff */
[----:B------:R-:W-:Y:S02]  /*2110*/  LEA.HI.X R29, R152, UR7, R155, 0x2, P0 ;  /* 0x00000007981d7c11 */ /* 0x000fe400080f149b */
[----:B------:R-:W-:Y:S02]  /*2120*/  LEA.HI.X R31, R0, UR7, R153, 0x2, P1 ;  /* 0x00000007001f7c11 */ /* 0x000fe400088f1499 */
[----:B------:R-:W-:Y:S01]  /*2130*/  LEA.HI.X R137, R198, UR7, R137, 0x2, P2 ;  /* 0x00000007c6897c11 */ /* 0x000fe200090f1489 */
[----:B------:R-:W-:Y:S04]  /*2140*/  STG.E.128 desc[UR10][R28.64], R120 ;  /* 0x000000781c007986 */ /* 0x000fe8000c101d0a */
[----:B------:R-:W-:Y:S04]  /*2150*/  STG.E.128 desc[UR10][R30.64], R124 ;  /* 0x0000007c1e007986 */ /* 0x000fe8000c101d0a */
[----:B------:R-:W-:Y:S01]  /*2160*/  STG.E.128 desc[UR10][R136.64], R128 ;  /* 0x0000008088007986 */ /* 0x000fe2000c101d0a */
[----:B------:R-:W-:Y:S05]  /*2170*/  EXIT ;  /* 0x000000000000794d */ /* 0x000fea0003800000 */
.L_x_3:
[----:B------:R-:W-:-:S00]  /*2180*/  BRA `(.L_x_3) ;  /* 0xfffffffc00fc7947 */ /* 0x000fc0000383ffff */
[----:B------:R-:W-:-:S00]  /*2190*/  NOP ;  /* 0x0000000000007918 */ /* 0x000fc00000000000 */
        /* <DEDUP_REMOVED lines=14> */
.L_x_4:


//--------------------- .nv.shared._Z22sgemm_vectorize_kernelILi64ELi64ELi16ELi8ELi16EEvPfS0_S0_iii --------------------------
	.section	.nv.shared._Z22sgemm_vectorize_kernelILi64ELi64ELi16ELi8ELi16EEvPfS0_S0_iii,"aw",@nobits
	.sectionflags	@""
	.align	4
.nv.shared._Z22sgemm_vectorize_kernelILi64ELi64ELi16ELi8ELi16EEvPfS0_S0_iii:
	.zero		9216


//--------------------- .nv.shared.reserved.0     --------------------------
	.section	.nv.shared.reserved.0,"aw",@nobits
	.weak		__nv_reservedSMEM_offset_0_alias
	.size		__nv_reservedSMEM_offset_0_alias, 0, 64
	.other		__nv_reservedSMEM_offset_0_alias,@"STO_CUDA_RESERVED_SHARED STV_DEFAULT"
__nv_reservedSMEM_offset_0_alias:
	.zero		0
	.zero		64


//--------------------- .nv.constant0._Z22sgemm_vectorize_kernelILi64ELi64ELi16ELi8ELi16EEvPfS0_S0_iii --------------------------
	.section	.nv.constant0._Z22sgemm_vectorize_kernelILi64ELi64ELi16ELi8ELi16EEvPfS0_S0_iii,"a",@progbits
	.sectionflags	@""
	.align	4
.nv.constant0._Z22sgemm_vectorize_kernelILi64ELi64ELi16ELi8ELi16EEvPfS0_S0_iii:
	.zero		932


//--------------------- SYMBOLS --------------------------

	.type		.nv.reservedSmem.offset0,@object
	.size		.nv.reservedSmem.offset0,0x4
	.type		.nv.reservedSmem.cap,@object
	.size		.nv.reservedSmem.cap,0x4
